//
// Generated by NVIDIA NVVM Compiler
//
// Compiler Build ID: CL-36424714
// Cuda compilation tools, release 13.0, V13.0.88
// Based on NVVM 20.0.0
//

.version 9.0
.target sm_100
.address_size 64

	// .globl	_Z8set_jetsP9PseudoJet
// _ZZ13reduction_minP9PseudoJetP4DistiiE5sdata has been demoted
// _ZZ16reduction_blocksP9PseudoJetP4DistiiE5sdata has been demoted
.global .align 1 .b8 _ZN34_INTERNAL_62d108bd_4_k_cu_8f2e2fab4cuda3std3__45__cpo5beginE[1];
.global .align 1 .b8 _ZN34_INTERNAL_62d108bd_4_k_cu_8f2e2fab4cuda3std3__45__cpo3endE[1];
.global .align 1 .b8 _ZN34_INTERNAL_62d108bd_4_k_cu_8f2e2fab4cuda3std3__45__cpo6cbeginE[1];
.global .align 1 .b8 _ZN34_INTERNAL_62d108bd_4_k_cu_8f2e2fab4cuda3std3__45__cpo4cendE[1];
.global .align 1 .b8 _ZN34_INTERNAL_62d108bd_4_k_cu_8f2e2fab4cuda3std3__45__cpo6rbeginE[1];
.global .align 1 .b8 _ZN34_INTERNAL_62d108bd_4_k_cu_8f2e2fab4cuda3std3__45__cpo4rendE[1];
.global .align 1 .b8 _ZN34_INTERNAL_62d108bd_4_k_cu_8f2e2fab4cuda3std3__45__cpo7crbeginE[1];
.global .align 1 .b8 _ZN34_INTERNAL_62d108bd_4_k_cu_8f2e2fab4cuda3std3__45__cpo5crendE[1];
.global .align 1 .b8 _ZN34_INTERNAL_62d108bd_4_k_cu_8f2e2fab4cuda3std3__436_GLOBAL__N__62d108bd_4_k_cu_8f2e2fab6ignoreE[1];
.global .align 1 .b8 _ZN34_INTERNAL_62d108bd_4_k_cu_8f2e2fab4cuda3std3__419piecewise_constructE[1];
.global .align 1 .b8 _ZN34_INTERNAL_62d108bd_4_k_cu_8f2e2fab4cuda3std3__48in_placeE[1];
.global .align 1 .b8 _ZN34_INTERNAL_62d108bd_4_k_cu_8f2e2fab4cuda3std3__420unreachable_sentinelE[1];
.global .align 1 .b8 _ZN34_INTERNAL_62d108bd_4_k_cu_8f2e2fab4cuda3std6ranges3__45__cpo4swapE[1];
.global .align 1 .b8 _ZN34_INTERNAL_62d108bd_4_k_cu_8f2e2fab4cuda3std6ranges3__45__cpo9iter_moveE[1];
.global .align 1 .b8 _ZN34_INTERNAL_62d108bd_4_k_cu_8f2e2fab4cuda3std6ranges3__45__cpo5beginE[1];
.global .align 1 .b8 _ZN34_INTERNAL_62d108bd_4_k_cu_8f2e2fab4cuda3std6ranges3__45__cpo3endE[1];
.global .align 1 .b8 _ZN34_INTERNAL_62d108bd_4_k_cu_8f2e2fab4cuda3std6ranges3__45__cpo6cbeginE[1];
.global .align 1 .b8 _ZN34_INTERNAL_62d108bd_4_k_cu_8f2e2fab4cuda3std6ranges3__45__cpo4cendE[1];
.global .align 1 .b8 _ZN34_INTERNAL_62d108bd_4_k_cu_8f2e2fab4cuda3std6ranges3__45__cpo7advanceE[1];
.global .align 1 .b8 _ZN34_INTERNAL_62d108bd_4_k_cu_8f2e2fab4cuda3std6ranges3__45__cpo9iter_swapE[1];
.global .align 1 .b8 _ZN34_INTERNAL_62d108bd_4_k_cu_8f2e2fab4cuda3std6ranges3__45__cpo4nextE[1];
.global .align 1 .b8 _ZN34_INTERNAL_62d108bd_4_k_cu_8f2e2fab4cuda3std6ranges3__45__cpo4prevE[1];
.global .align 1 .b8 _ZN34_INTERNAL_62d108bd_4_k_cu_8f2e2fab4cuda3std6ranges3__45__cpo4dataE[1];
.global .align 1 .b8 _ZN34_INTERNAL_62d108bd_4_k_cu_8f2e2fab4cuda3std6ranges3__45__cpo5cdataE[1];
.global .align 1 .b8 _ZN34_INTERNAL_62d108bd_4_k_cu_8f2e2fab4cuda3std6ranges3__45__cpo4sizeE[1];
.global .align 1 .b8 _ZN34_INTERNAL_62d108bd_4_k_cu_8f2e2fab4cuda3std6ranges3__45__cpo5ssizeE[1];
.global .align 1 .b8 _ZN34_INTERNAL_62d108bd_4_k_cu_8f2e2fab4cuda3std6ranges3__45__cpo8distanceE[1];
.global .align 1 .b8 _ZN34_INTERNAL_62d108bd_4_k_cu_8f2e2fab6thrust24THRUST_300001_SM_1000_NS6system6detail10sequential3seqE[1];

.visible .entry _Z8set_jetsP9PseudoJet(
	.param .u64 .ptr .align 1 _Z8set_jetsP9PseudoJet_param_0
)
{
	.reg .pred 	%p<24>;
	.reg .b16 	%rs<2>;
	.reg .b32 	%r<37>;
	.reg .b64 	%rd<6>;
	.reg .b64 	%fd<114>;

	ld.param.u64 	%rd2, [_Z8set_jetsP9PseudoJet_param_0];
	cvta.to.global.u64 	%rd3, %rd2;
	mov.u32 	%r11, %ntid.x;
	mov.u32 	%r12, %ctaid.x;
	mov.u32 	%r13, %tid.x;
	mad.lo.s32 	%r14, %r11, %r12, %r13;
	mul.wide.s32 	%rd4, %r14, 64;
	add.s64 	%rd1, %rd3, %rd4;
	ld.global.f64 	%fd1, [%rd1];
	ld.global.f64 	%fd2, [%rd1+8];
	mul.f64 	%fd31, %fd2, %fd2;
	fma.rn.f64 	%fd3, %fd1, %fd1, %fd31;
	st.global.f64 	[%rd1+32], %fd3;
	mov.b16 	%rs1, 0;
	st.global.u8 	[%rd1+56], %rs1;
	setp.neu.f64 	%p1, %fd3, 0d0000000000000000;
	@%p1 bra 	$L__BB0_2;
	mov.b64 	%rd5, 0;
	st.global.u64 	[%rd1+40], %rd5;
	mov.f64 	%fd110, 0d0000000000000000;
	bra.uni 	$L__BB0_9;
$L__BB0_2:
	abs.f64 	%fd4, %fd1;
	abs.f64 	%fd5, %fd2;
	setp.leu.f64 	%p2, %fd5, %fd4;
	setp.gt.f64 	%p3, %fd5, %fd4;
	selp.f64 	%fd6, %fd5, %fd4, %p3;
	selp.f64 	%fd33, %fd4, %fd5, %p3;
	div.rn.f64 	%fd34, %fd33, %fd6;
	mul.f64 	%fd35, %fd34, %fd34;
	fma.rn.f64 	%fd36, %fd35, 0dBEF53E1D2A25FF7E, 0d3F2D3B63DBB65B49;
	fma.rn.f64 	%fd37, %fd36, %fd35, 0dBF5312788DDE082E;
	fma.rn.f64 	%fd38, %fd37, %fd35, 0d3F6F9690C8249315;
	fma.rn.f64 	%fd39, %fd38, %fd35, 0dBF82CF5AABC7CF0D;
	fma.rn.f64 	%fd40, %fd39, %fd35, 0d3F9162B0B2A3BFDE;
	fma.rn.f64 	%fd41, %fd40, %fd35, 0dBF9A7256FEB6FC6B;
	fma.rn.f64 	%fd42, %fd41, %fd35, 0d3FA171560CE4A489;
	fma.rn.f64 	%fd43, %fd42, %fd35, 0dBFA4F44D841450E4;
	fma.rn.f64 	%fd44, %fd43, %fd35, 0d3FA7EE3D3F36BB95;
	fma.rn.f64 	%fd45, %fd44, %fd35, 0dBFAAD32AE04A9FD1;
	fma.rn.f64 	%fd46, %fd45, %fd35, 0d3FAE17813D66954F;
	fma.rn.f64 	%fd47, %fd46, %fd35, 0dBFB11089CA9A5BCD;
	fma.rn.f64 	%fd48, %fd47, %fd35, 0d3FB3B12B2DB51738;
	fma.rn.f64 	%fd49, %fd48, %fd35, 0dBFB745D022F8DC5C;
	fma.rn.f64 	%fd50, %fd49, %fd35, 0d3FBC71C709DFE927;
	fma.rn.f64 	%fd51, %fd50, %fd35, 0dBFC2492491FA1744;
	fma.rn.f64 	%fd52, %fd51, %fd35, 0d3FC99999999840D2;
	fma.rn.f64 	%fd53, %fd52, %fd35, 0dBFD555555555544C;
	mul.f64 	%fd54, %fd35, %fd53;
	fma.rn.f64 	%fd7, %fd54, %fd34, %fd34;
	@%p2 bra 	$L__BB0_4;
	{
	.reg .b32 %temp; 
	mov.b64 	{%temp, %r16}, %fd1;
	}
	setp.lt.s32 	%p5, %r16, 0;
	neg.f64 	%fd57, %fd7;
	selp.f64 	%fd58, %fd7, %fd57, %p5;
	add.f64 	%fd108, %fd58, 0d3FF921FB54442D18;
	bra.uni 	$L__BB0_5;
$L__BB0_4:
	{
	.reg .b32 %temp; 
	mov.b64 	{%temp, %r15}, %fd1;
	}
	setp.lt.s32 	%p4, %r15, 0;
	mov.f64 	%fd55, 0d400921FB54442D18;
	sub.f64 	%fd56, %fd55, %fd7;
	selp.f64 	%fd108, %fd56, %fd7, %p4;
$L__BB0_5:
	setp.neu.f64 	%p6, %fd6, 0d0000000000000000;
	@%p6 bra 	$L__BB0_7;
	{
	.reg .b32 %temp; 
	mov.b64 	{%temp, %r18}, %fd1;
	}
	setp.lt.s32 	%p9, %r18, 0;
	selp.f64 	%fd109, 0d400921FB54442D18, 0d0000000000000000, %p9;
	bra.uni 	$L__BB0_8;
$L__BB0_7:
	setp.eq.f64 	%p7, %fd4, %fd5;
	{
	.reg .b32 %temp; 
	mov.b64 	{%temp, %r17}, %fd1;
	}
	setp.lt.s32 	%p8, %r17, 0;
	selp.f64 	%fd59, 0d4002D97C7F3321D2, 0d3FE921FB54442D18, %p8;
	selp.f64 	%fd109, %fd59, %fd108, %p7;
$L__BB0_8:
	add.rn.f64 	%fd60, %fd4, %fd5;
	setp.nan.f64 	%p10, %fd60, %fd60;
	copysign.f64 	%fd61, %fd2, %fd109;
	selp.f64 	%fd110, %fd60, %fd61, %p10;
	st.global.f64 	[%rd1+40], %fd110;
$L__BB0_9:
	setp.lt.f64 	%p11, %fd110, 0d0000000000000000;
	add.f64 	%fd62, %fd110, 0d401921FB54442D18;
	selp.f64 	%fd63, %fd62, %fd110, %p11;
	setp.ge.f64 	%p12, %fd63, 0d401921FB54442D18;
	add.f64 	%fd64, %fd63, 0dC01921FB54442D18;
	selp.f64 	%fd16, %fd64, %fd63, %p12;
	or.pred  	%p13, %p11, %p12;
	not.pred 	%p14, %p13;
	@%p14 bra 	$L__BB0_11;
	st.global.f64 	[%rd1+40], %fd16;
$L__BB0_11:
	setp.neu.f64 	%p15, %fd3, 0d0000000000000000;
	ld.global.f64 	%fd17, [%rd1+24];
	ld.global.f64 	%fd18, [%rd1+16];
	abs.f64 	%fd19, %fd18;
	setp.neu.f64 	%p16, %fd17, %fd19;
	or.pred  	%p17, %p16, %p15;
	@%p17 bra 	$L__BB0_15;
	add.f64 	%fd20, %fd19, 0d40F86A0000000000;
	setp.ltu.f64 	%p18, %fd18, 0d0000000000000000;
	@%p18 bra 	$L__BB0_14;
	st.global.f64 	[%rd1+48], %fd20;
	bra.uni 	$L__BB0_24;
$L__BB0_14:
	neg.f64 	%fd65, %fd20;
	st.global.f64 	[%rd1+48], %fd65;
	bra.uni 	$L__BB0_24;
$L__BB0_15:
	add.f64 	%fd66, %fd17, %fd18;
	sub.f64 	%fd67, %fd17, %fd18;
	mul.f64 	%fd68, %fd66, %fd67;
	sub.f64 	%fd69, %fd68, %fd3;
	max.f64 	%fd70, %fd69, 0d0000000000000000;
	add.f64 	%fd71, %fd17, %fd19;
	add.f64 	%fd72, %fd3, %fd70;
	mul.f64 	%fd73, %fd71, %fd71;
	div.rn.f64 	%fd111, %fd72, %fd73;
	{
	.reg .b32 %temp; 
	mov.b64 	{%temp, %r33}, %fd111;
	}
	{
	.reg .b32 %temp; 
	mov.b64 	{%r34, %temp}, %fd111;
	}
	setp.gt.s32 	%p19, %r33, 1048575;
	mov.b32 	%r35, -1023;
	@%p19 bra 	$L__BB0_17;
	mul.f64 	%fd111, %fd111, 0d4350000000000000;
	{
	.reg .b32 %temp; 
	mov.b64 	{%temp, %r33}, %fd111;
	}
	{
	.reg .b32 %temp; 
	mov.b64 	{%r34, %temp}, %fd111;
	}
	mov.b32 	%r35, -1077;
$L__BB0_17:
	add.s32 	%r21, %r33, -1;
	setp.gt.u32 	%p20, %r21, 2146435070;
	@%p20 bra 	$L__BB0_21;
	shr.u32 	%r24, %r33, 20;
	add.s32 	%r36, %r35, %r24;
	and.b32  	%r25, %r33, 1048575;
	or.b32  	%r26, %r25, 1072693248;
	mov.b64 	%fd112, {%r34, %r26};
	setp.lt.u32 	%p22, %r26, 1073127583;
	@%p22 bra 	$L__BB0_20;
	{
	.reg .b32 %temp; 
	mov.b64 	{%r27, %temp}, %fd112;
	}
	{
	.reg .b32 %temp; 
	mov.b64 	{%temp, %r28}, %fd112;
	}
	add.s32 	%r29, %r28, -1048576;
	mov.b64 	%fd112, {%r27, %r29};
	add.s32 	%r36, %r36, 1;
$L__BB0_20:
	add.f64 	%fd75, %fd112, 0dBFF0000000000000;
	add.f64 	%fd76, %fd112, 0d3FF0000000000000;
	rcp.approx.ftz.f64 	%fd77, %fd76;
	neg.f64 	%fd78, %fd76;
	fma.rn.f64 	%fd79, %fd78, %fd77, 0d3FF0000000000000;
	fma.rn.f64 	%fd80, %fd79, %fd79, %fd79;
	fma.rn.f64 	%fd81, %fd80, %fd77, %fd77;
	mul.f64 	%fd82, %fd75, %fd81;
	fma.rn.f64 	%fd83, %fd75, %fd81, %fd82;
	mul.f64 	%fd84, %fd83, %fd83;
	fma.rn.f64 	%fd85, %fd84, 0d3EB1380B3AE80F1E, 0d3ED0EE258B7A8B04;
	fma.rn.f64 	%fd86, %fd85, %fd84, 0d3EF3B2669F02676F;
	fma.rn.f64 	%fd87, %fd86, %fd84, 0d3F1745CBA9AB0956;
	fma.rn.f64 	%fd88, %fd87, %fd84, 0d3F3C71C72D1B5154;
	fma.rn.f64 	%fd89, %fd88, %fd84, 0d3F624924923BE72D;
	fma.rn.f64 	%fd90, %fd89, %fd84, 0d3F8999999999A3C4;
	fma.rn.f64 	%fd91, %fd90, %fd84, 0d3FB5555555555554;
	sub.f64 	%fd92, %fd75, %fd83;
	add.f64 	%fd93, %fd92, %fd92;
	neg.f64 	%fd94, %fd83;
	fma.rn.f64 	%fd95, %fd94, %fd75, %fd93;
	mul.f64 	%fd96, %fd81, %fd95;
	mul.f64 	%fd97, %fd84, %fd91;
	fma.rn.f64 	%fd98, %fd97, %fd83, %fd96;
	xor.b32  	%r30, %r36, -2147483648;
	mov.b32 	%r31, 1127219200;
	mov.b64 	%fd99, {%r30, %r31};
	mov.b32 	%r32, -2147483648;
	mov.b64 	%fd100, {%r32, %r31};
	sub.f64 	%fd101, %fd99, %fd100;
	fma.rn.f64 	%fd102, %fd101, 0d3FE62E42FEFA39EF, %fd83;
	fma.rn.f64 	%fd103, %fd101, 0dBFE62E42FEFA39EF, %fd102;
	sub.f64 	%fd104, %fd103, %fd83;
	sub.f64 	%fd105, %fd98, %fd104;
	fma.rn.f64 	%fd106, %fd101, 0d3C7ABC9E3B39803F, %fd105;
	add.f64 	%fd113, %fd102, %fd106;
	bra.uni 	$L__BB0_22;
$L__BB0_21:
	fma.rn.f64 	%fd74, %fd111, 0d7FF0000000000000, 0d7FF0000000000000;
	{
	.reg .b32 %temp; 
	mov.b64 	{%temp, %r22}, %fd111;
	}
	and.b32  	%r23, %r22, 2147483647;
	setp.eq.s32 	%p21, %r23, 0;
	selp.f64 	%fd113, 0dFFF0000000000000, %fd74, %p21;
$L__BB0_22:
	mul.f64 	%fd30, %fd113, 0d3FE0000000000000;
	st.global.f64 	[%rd1+48], %fd30;
	setp.leu.f64 	%p23, %fd18, 0d0000000000000000;
	@%p23 bra 	$L__BB0_24;
	neg.f64 	%fd107, %fd30;
	st.global.f64 	[%rd1+48], %fd107;
$L__BB0_24:
	ret;

}
	// .globl	_Z13reduction_minP9PseudoJetP4Distii
.visible .entry _Z13reduction_minP9PseudoJetP4Distii(
	.param .u64 .ptr .align 1 _Z13reduction_minP9PseudoJetP4Distii_param_0,
	.param .u64 .ptr .align 1 _Z13reduction_minP9PseudoJetP4Distii_param_1,
	.param .u32 _Z13reduction_minP9PseudoJetP4Distii_param_2,
	.param .u32 _Z13reduction_minP9PseudoJetP4Distii_param_3
)
{
	.reg .pred 	%p<57>;
	.reg .b32 	%r<248>;
	.reg .b64 	%rd<23>;
	.reg .b64 	%fd<113>;
	// demoted variable
	.shared .align 8 .b8 _ZZ13reduction_minP9PseudoJetP4DistiiE5sdata[560];
	ld.param.u64 	%rd3, [_Z13reduction_minP9PseudoJetP4Distii_param_0];
	ld.param.u64 	%rd2, [_Z13reduction_minP9PseudoJetP4Distii_param_1];
	ld.param.u32 	%r8, [_Z13reduction_minP9PseudoJetP4Distii_param_2];
	ld.param.u32 	%r9, [_Z13reduction_minP9PseudoJetP4Distii_param_3];
	cvta.to.global.u64 	%rd1, %rd3;
	mov.u32 	%r1, %ctaid.x;
	mov.u32 	%r11, %ntid.x;
	mov.u32 	%r2, %tid.x;
	mad.lo.s32 	%r12, %r1, %r11, %r2;
	add.s32 	%r13, %r12, 1;
	shl.b32 	%r14, %r13, 1;
	cvt.rn.f64.s32 	%fd7, %r14;
	add.f64 	%fd8, %fd7, 0d3FD0000000000000;
	sqrt.rn.f64 	%fd9, %fd8;
	add.f64 	%fd10, %fd9, 0dBFE0000000000000;
	cvt.rpi.f64.f64 	%fd11, %fd10;
	cvt.rzi.s32.f64 	%r15, %fd11;
	cvt.rn.f64.s32 	%fd12, %r13;
	add.s32 	%r4, %r15, -1;
	mul.lo.s32 	%r16, %r4, %r15;
	cvt.rn.f64.s32 	%fd13, %r16;
	fma.rn.f64 	%fd14, %fd13, 0dBFE0000000000000, %fd12;
	cvt.rzi.f64.f64 	%fd15, %fd14;
	cvt.rzi.s32.f64 	%r17, %fd15;
	setp.ge.u32 	%p1, %r12, %r8;
	max.s32 	%r18, %r15, %r17;
	setp.gt.s32 	%p2, %r18, %r9;
	or.pred  	%p3, %p2, %p1;
	mov.f64 	%fd112, 0d7FEFFFFC57CA82AE;
	@%p3 bra 	$L__BB1_5;
	setp.ne.s32 	%p4, %r17, %r15;
	@%p4 bra 	$L__BB1_4;
	mul.wide.s32 	%rd8, %r15, 64;
	add.s64 	%rd9, %rd1, %rd8;
	ld.global.f64 	%fd1, [%rd9+-32];
	setp.leu.f64 	%p8, %fd1, 0d01A56E1FC2F8F359;
	mov.f64 	%fd112, 0d7E37E43C8800759C;
	@%p8 bra 	$L__BB1_5;
	rcp.rn.f64 	%fd112, %fd1;
	bra.uni 	$L__BB1_5;
$L__BB1_4:
	mul.wide.s32 	%rd4, %r17, 64;
	add.s64 	%rd5, %rd1, %rd4;
	mul.wide.s32 	%rd6, %r15, 64;
	add.s64 	%rd7, %rd1, %rd6;
	ld.global.f64 	%fd16, [%rd5+-32];
	setp.gt.f64 	%p5, %fd16, 0d01A56E1FC2F8F359;
	rcp.rn.f64 	%fd17, %fd16;
	selp.f64 	%fd18, %fd17, 0d7E37E43C8800759C, %p5;
	ld.global.f64 	%fd19, [%rd7+-32];
	setp.gt.f64 	%p6, %fd19, 0d01A56E1FC2F8F359;
	rcp.rn.f64 	%fd20, %fd19;
	selp.f64 	%fd21, %fd20, 0d7E37E43C8800759C, %p6;
	min.f64 	%fd22, %fd18, %fd21;
	ld.global.f64 	%fd23, [%rd5+-24];
	ld.global.f64 	%fd24, [%rd7+-24];
	sub.f64 	%fd25, %fd23, %fd24;
	abs.f64 	%fd26, %fd25;
	setp.gt.f64 	%p7, %fd26, 0d400921FB54442D18;
	mov.f64 	%fd27, 0d401921FB54442D18;
	sub.f64 	%fd28, %fd27, %fd26;
	selp.f64 	%fd29, %fd28, %fd26, %p7;
	ld.global.f64 	%fd30, [%rd5+-16];
	ld.global.f64 	%fd31, [%rd7+-16];
	sub.f64 	%fd32, %fd30, %fd31;
	mul.f64 	%fd33, %fd29, %fd29;
	fma.rn.f64 	%fd34, %fd32, %fd32, %fd33;
	mul.f64 	%fd35, %fd22, %fd34;
	mul.f64 	%fd112, %fd35, 0d4018FFFFFFFFFFFF;
$L__BB1_5:
	add.s32 	%r31, %r17, -1;
	// begin inline asm
	mov.u32 %r19, %laneid;
	// end inline asm
	mov.b64 	%rd10, %fd112;
	mov.b64 	{%r21, %r26}, %rd10;
	mov.b32 	%r37, 1;
	mov.b32 	%r118, 31;
	mov.b32 	%r119, -1;
	// begin inline asm
	shfl.sync.down.b32 %r20, %r21, %r37, %r118, %r119;
	// end inline asm
	// begin inline asm
	shfl.sync.down.b32 %r25, %r26, %r37, %r118, %r119;
	// end inline asm
	mov.b64 	%rd11, {%r20, %r25};
	mov.b64 	%fd37, %rd11;
	// begin inline asm
	shfl.sync.down.b32 %r30, %r31, %r37, %r118, %r119;
	// end inline asm
	// begin inline asm
	shfl.sync.down.b32 %r35, %r4, %r37, %r118, %r119;
	// end inline asm
	setp.gt.s32 	%p9, %r19, 30;
	setp.lt.f64 	%p10, %fd112, %fd37;
	or.pred  	%p11, %p9, %p10;
	selp.b32 	%r56, %r4, %r35, %p11;
	selp.b32 	%r51, %r31, %r30, %p11;
	selp.f64 	%fd38, %fd112, %fd37, %p11;
	mov.b64 	%rd12, %fd38;
	mov.b64 	{%r41, %r46}, %rd12;
	mov.b32 	%r57, 2;
	// begin inline asm
	shfl.sync.down.b32 %r40, %r41, %r57, %r118, %r119;
	// end inline asm
	// begin inline asm
	shfl.sync.down.b32 %r45, %r46, %r57, %r118, %r119;
	// end inline asm
	mov.b64 	%rd13, {%r40, %r45};
	mov.b64 	%fd40, %rd13;
	// begin inline asm
	shfl.sync.down.b32 %r50, %r51, %r57, %r118, %r119;
	// end inline asm
	// begin inline asm
	shfl.sync.down.b32 %r55, %r56, %r57, %r118, %r119;
	// end inline asm
	setp.gt.s32 	%p12, %r19, 29;
	setp.lt.f64 	%p13, %fd38, %fd40;
	or.pred  	%p14, %p12, %p13;
	selp.b32 	%r76, %r56, %r55, %p14;
	selp.b32 	%r71, %r51, %r50, %p14;
	selp.f64 	%fd41, %fd38, %fd40, %p14;
	mov.b64 	%rd14, %fd41;
	mov.b64 	{%r61, %r66}, %rd14;
	mov.b32 	%r77, 4;
	// begin inline asm
	shfl.sync.down.b32 %r60, %r61, %r77, %r118, %r119;
	// end inline asm
	// begin inline asm
	shfl.sync.down.b32 %r65, %r66, %r77, %r118, %r119;
	// end inline asm
	mov.b64 	%rd15, {%r60, %r65};
	mov.b64 	%fd43, %rd15;
	// begin inline asm
	shfl.sync.down.b32 %r70, %r71, %r77, %r118, %r119;
	// end inline asm
	// begin inline asm
	shfl.sync.down.b32 %r75, %r76, %r77, %r118, %r119;
	// end inline asm
	setp.gt.s32 	%p15, %r19, 27;
	setp.lt.f64 	%p16, %fd41, %fd43;
	or.pred  	%p17, %p15, %p16;
	selp.b32 	%r96, %r76, %r75, %p17;
	selp.b32 	%r91, %r71, %r70, %p17;
	selp.f64 	%fd44, %fd41, %fd43, %p17;
	mov.b64 	%rd16, %fd44;
	mov.b64 	{%r81, %r86}, %rd16;
	mov.b32 	%r97, 8;
	// begin inline asm
	shfl.sync.down.b32 %r80, %r81, %r97, %r118, %r119;
	// end inline asm
	// begin inline asm
	shfl.sync.down.b32 %r85, %r86, %r97, %r118, %r119;
	// end inline asm
	mov.b64 	%rd17, {%r80, %r85};
	mov.b64 	%fd46, %rd17;
	// begin inline asm
	shfl.sync.down.b32 %r90, %r91, %r97, %r118, %r119;
	// end inline asm
	// begin inline asm
	shfl.sync.down.b32 %r95, %r96, %r97, %r118, %r119;
	// end inline asm
	setp.gt.s32 	%p18, %r19, 23;
	setp.lt.f64 	%p19, %fd44, %fd46;
	or.pred  	%p20, %p18, %p19;
	selp.b32 	%r116, %r96, %r95, %p20;
	selp.b32 	%r111, %r91, %r90, %p20;
	selp.f64 	%fd47, %fd44, %fd46, %p20;
	mov.b64 	%rd18, %fd47;
	mov.b64 	{%r101, %r106}, %rd18;
	mov.b32 	%r117, 16;
	// begin inline asm
	shfl.sync.down.b32 %r100, %r101, %r117, %r118, %r119;
	// end inline asm
	// begin inline asm
	shfl.sync.down.b32 %r105, %r106, %r117, %r118, %r119;
	// end inline asm
	mov.b64 	%rd19, {%r100, %r105};
	mov.b64 	%fd49, %rd19;
	// begin inline asm
	shfl.sync.down.b32 %r110, %r111, %r117, %r118, %r119;
	// end inline asm
	// begin inline asm
	shfl.sync.down.b32 %r115, %r116, %r117, %r118, %r119;
	// end inline asm
	setp.gt.s32 	%p21, %r19, 15;
	setp.lt.f64 	%p22, %fd47, %fd49;
	or.pred  	%p23, %p21, %p22;
	selp.b32 	%r6, %r116, %r115, %p23;
	selp.b32 	%r7, %r111, %r110, %p23;
	selp.f64 	%fd5, %fd47, %fd49, %p23;
	setp.ne.s32 	%p24, %r19, 0;
	@%p24 bra 	$L__BB1_7;
	shr.u32 	%r120, %r2, 1;
	and.b32  	%r121, %r120, 496;
	mov.u32 	%r122, _ZZ13reduction_minP9PseudoJetP4DistiiE5sdata;
	add.s32 	%r123, %r122, %r121;
	st.shared.f64 	[%r123+32], %fd5;
	st.shared.v2.u32 	[%r123+40], {%r7, %r6};
$L__BB1_7:
	bar.sync 	0;
	setp.ne.s32 	%p25, %r2, 0;
	@%p25 bra 	$L__BB1_9;
	ld.shared.f64 	%fd50, [_ZZ13reduction_minP9PseudoJetP4DistiiE5sdata+48];
	setp.lt.f64 	%p26, %fd5, %fd50;
	ld.shared.v2.u32 	{%r124, %r125}, [_ZZ13reduction_minP9PseudoJetP4DistiiE5sdata+56];
	selp.b32 	%r126, %r6, %r125, %p26;
	selp.b32 	%r127, %r7, %r124, %p26;
	selp.f64 	%fd51, %fd5, %fd50, %p26;
	ld.shared.f64 	%fd52, [_ZZ13reduction_minP9PseudoJetP4DistiiE5sdata+64];
	setp.lt.f64 	%p27, %fd51, %fd52;
	ld.shared.v2.u32 	{%r128, %r129}, [_ZZ13reduction_minP9PseudoJetP4DistiiE5sdata+72];
	selp.b32 	%r130, %r126, %r129, %p27;
	selp.b32 	%r131, %r127, %r128, %p27;
	selp.f64 	%fd53, %fd51, %fd52, %p27;
	ld.shared.f64 	%fd54, [_ZZ13reduction_minP9PseudoJetP4DistiiE5sdata+80];
	setp.lt.f64 	%p28, %fd53, %fd54;
	ld.shared.v2.u32 	{%r132, %r133}, [_ZZ13reduction_minP9PseudoJetP4DistiiE5sdata+88];
	selp.b32 	%r134, %r130, %r133, %p28;
	selp.b32 	%r135, %r131, %r132, %p28;
	selp.f64 	%fd55, %fd53, %fd54, %p28;
	ld.shared.f64 	%fd56, [_ZZ13reduction_minP9PseudoJetP4DistiiE5sdata+96];
	setp.lt.f64 	%p29, %fd55, %fd56;
	ld.shared.v2.u32 	{%r136, %r137}, [_ZZ13reduction_minP9PseudoJetP4DistiiE5sdata+104];
	selp.b32 	%r138, %r134, %r137, %p29;
	selp.b32 	%r139, %r135, %r136, %p29;
	selp.f64 	%fd57, %fd55, %fd56, %p29;
	ld.shared.f64 	%fd58, [_ZZ13reduction_minP9PseudoJetP4DistiiE5sdata+112];
	setp.lt.f64 	%p30, %fd57, %fd58;
	ld.shared.v2.u32 	{%r140, %r141}, [_ZZ13reduction_minP9PseudoJetP4DistiiE5sdata+120];
	selp.b32 	%r142, %r138, %r141, %p30;
	selp.b32 	%r143, %r139, %r140, %p30;
	selp.f64 	%fd59, %fd57, %fd58, %p30;
	ld.shared.f64 	%fd60, [_ZZ13reduction_minP9PseudoJetP4DistiiE5sdata+128];
	setp.lt.f64 	%p31, %fd59, %fd60;
	ld.shared.v2.u32 	{%r144, %r145}, [_ZZ13reduction_minP9PseudoJetP4DistiiE5sdata+136];
	selp.b32 	%r146, %r142, %r145, %p31;
	selp.b32 	%r147, %r143, %r144, %p31;
	selp.f64 	%fd61, %fd59, %fd60, %p31;
	ld.shared.f64 	%fd62, [_ZZ13reduction_minP9PseudoJetP4DistiiE5sdata+144];
	setp.lt.f64 	%p32, %fd61, %fd62;
	ld.shared.v2.u32 	{%r148, %r149}, [_ZZ13reduction_minP9PseudoJetP4DistiiE5sdata+152];
	selp.b32 	%r150, %r146, %r149, %p32;
	selp.b32 	%r151, %r147, %r148, %p32;
	selp.f64 	%fd63, %fd61, %fd62, %p32;
	ld.shared.f64 	%fd64, [_ZZ13reduction_minP9PseudoJetP4DistiiE5sdata+160];
	setp.lt.f64 	%p33, %fd63, %fd64;
	ld.shared.v2.u32 	{%r152, %r153}, [_ZZ13reduction_minP9PseudoJetP4DistiiE5sdata+168];
	selp.b32 	%r154, %r150, %r153, %p33;
	selp.b32 	%r155, %r151, %r152, %p33;
	selp.f64 	%fd65, %fd63, %fd64, %p33;
	ld.shared.f64 	%fd66, [_ZZ13reduction_minP9PseudoJetP4DistiiE5sdata+176];
	setp.lt.f64 	%p34, %fd65, %fd66;
	ld.shared.v2.u32 	{%r156, %r157}, [_ZZ13reduction_minP9PseudoJetP4DistiiE5sdata+184];
	selp.b32 	%r158, %r154, %r157, %p34;
	selp.b32 	%r159, %r155, %r156, %p34;
	selp.f64 	%fd67, %fd65, %fd66, %p34;
	ld.shared.f64 	%fd68, [_ZZ13reduction_minP9PseudoJetP4DistiiE5sdata+192];
	setp.lt.f64 	%p35, %fd67, %fd68;
	ld.shared.v2.u32 	{%r160, %r161}, [_ZZ13reduction_minP9PseudoJetP4DistiiE5sdata+200];
	selp.b32 	%r162, %r158, %r161, %p35;
	selp.b32 	%r163, %r159, %r160, %p35;
	selp.f64 	%fd69, %fd67, %fd68, %p35;
	ld.shared.f64 	%fd70, [_ZZ13reduction_minP9PseudoJetP4DistiiE5sdata+208];
	setp.lt.f64 	%p36, %fd69, %fd70;
	ld.shared.v2.u32 	{%r164, %r165}, [_ZZ13reduction_minP9PseudoJetP4DistiiE5sdata+216];
	selp.b32 	%r166, %r162, %r165, %p36;
	selp.b32 	%r167, %r163, %r164, %p36;
	selp.f64 	%fd71, %fd69, %fd70, %p36;
	ld.shared.f64 	%fd72, [_ZZ13reduction_minP9PseudoJetP4DistiiE5sdata+224];
	setp.lt.f64 	%p37, %fd71, %fd72;
	ld.shared.v2.u32 	{%r168, %r169}, [_ZZ13reduction_minP9PseudoJetP4DistiiE5sdata+232];
	selp.b32 	%r170, %r166, %r169, %p37;
	selp.b32 	%r171, %r167, %r168, %p37;
	selp.f64 	%fd73, %fd71, %fd72, %p37;
	ld.shared.f64 	%fd74, [_ZZ13reduction_minP9PseudoJetP4DistiiE5sdata+240];
	setp.lt.f64 	%p38, %fd73, %fd74;
	ld.shared.v2.u32 	{%r172, %r173}, [_ZZ13reduction_minP9PseudoJetP4DistiiE5sdata+248];
	selp.b32 	%r174, %r170, %r173, %p38;
	selp.b32 	%r175, %r171, %r172, %p38;
	selp.f64 	%fd75, %fd73, %fd74, %p38;
	ld.shared.f64 	%fd76, [_ZZ13reduction_minP9PseudoJetP4DistiiE5sdata+256];
	setp.lt.f64 	%p39, %fd75, %fd76;
	ld.shared.v2.u32 	{%r176, %r177}, [_ZZ13reduction_minP9PseudoJetP4DistiiE5sdata+264];
	selp.b32 	%r178, %r174, %r177, %p39;
	selp.b32 	%r179, %r175, %r176, %p39;
	selp.f64 	%fd77, %fd75, %fd76, %p39;
	ld.shared.f64 	%fd78, [_ZZ13reduction_minP9PseudoJetP4DistiiE5sdata+272];
	setp.lt.f64 	%p40, %fd77, %fd78;
	ld.shared.v2.u32 	{%r180, %r181}, [_ZZ13reduction_minP9PseudoJetP4DistiiE5sdata+280];
	selp.f64 	%fd79, %fd77, %fd78, %p40;
	selp.b32 	%r182, %r179, %r180, %p40;
	selp.b32 	%r183, %r178, %r181, %p40;
	ld.shared.f64 	%fd80, [_ZZ13reduction_minP9PseudoJetP4DistiiE5sdata+288];
	setp.lt.f64 	%p41, %fd79, %fd80;
	ld.shared.v2.u32 	{%r184, %r185}, [_ZZ13reduction_minP9PseudoJetP4DistiiE5sdata+296];
	selp.f64 	%fd81, %fd79, %fd80, %p41;
	selp.b32 	%r186, %r182, %r184, %p41;
	selp.b32 	%r187, %r183, %r185, %p41;
	ld.shared.f64 	%fd82, [_ZZ13reduction_minP9PseudoJetP4DistiiE5sdata+304];
	setp.lt.f64 	%p42, %fd81, %fd82;
	ld.shared.v2.u32 	{%r188, %r189}, [_ZZ13reduction_minP9PseudoJetP4DistiiE5sdata+312];
	selp.f64 	%fd83, %fd81, %fd82, %p42;
	selp.b32 	%r190, %r186, %r188, %p42;
	selp.b32 	%r191, %r187, %r189, %p42;
	ld.shared.f64 	%fd84, [_ZZ13reduction_minP9PseudoJetP4DistiiE5sdata+320];
	setp.lt.f64 	%p43, %fd83, %fd84;
	ld.shared.v2.u32 	{%r192, %r193}, [_ZZ13reduction_minP9PseudoJetP4DistiiE5sdata+328];
	selp.f64 	%fd85, %fd83, %fd84, %p43;
	selp.b32 	%r194, %r190, %r192, %p43;
	selp.b32 	%r195, %r191, %r193, %p43;
	ld.shared.f64 	%fd86, [_ZZ13reduction_minP9PseudoJetP4DistiiE5sdata+336];
	setp.lt.f64 	%p44, %fd85, %fd86;
	ld.shared.v2.u32 	{%r196, %r197}, [_ZZ13reduction_minP9PseudoJetP4DistiiE5sdata+344];
	selp.f64 	%fd87, %fd85, %fd86, %p44;
	selp.b32 	%r198, %r194, %r196, %p44;
	selp.b32 	%r199, %r195, %r197, %p44;
	ld.shared.f64 	%fd88, [_ZZ13reduction_minP9PseudoJetP4DistiiE5sdata+352];
	setp.lt.f64 	%p45, %fd87, %fd88;
	ld.shared.v2.u32 	{%r200, %r201}, [_ZZ13reduction_minP9PseudoJetP4DistiiE5sdata+360];
	selp.f64 	%fd89, %fd87, %fd88, %p45;
	selp.b32 	%r202, %r198, %r200, %p45;
	selp.b32 	%r203, %r199, %r201, %p45;
	ld.shared.f64 	%fd90, [_ZZ13reduction_minP9PseudoJetP4DistiiE5sdata+368];
	setp.lt.f64 	%p46, %fd89, %fd90;
	ld.shared.v2.u32 	{%r204, %r205}, [_ZZ13reduction_minP9PseudoJetP4DistiiE5sdata+376];
	selp.f64 	%fd91, %fd89, %fd90, %p46;
	selp.b32 	%r206, %r202, %r204, %p46;
	selp.b32 	%r207, %r203, %r205, %p46;
	ld.shared.f64 	%fd92, [_ZZ13reduction_minP9PseudoJetP4DistiiE5sdata+384];
	setp.lt.f64 	%p47, %fd91, %fd92;
	ld.shared.v2.u32 	{%r208, %r209}, [_ZZ13reduction_minP9PseudoJetP4DistiiE5sdata+392];
	selp.f64 	%fd93, %fd91, %fd92, %p47;
	selp.b32 	%r210, %r206, %r208, %p47;
	selp.b32 	%r211, %r207, %r209, %p47;
	ld.shared.f64 	%fd94, [_ZZ13reduction_minP9PseudoJetP4DistiiE5sdata+400];
	setp.lt.f64 	%p48, %fd93, %fd94;
	ld.shared.v2.u32 	{%r212, %r213}, [_ZZ13reduction_minP9PseudoJetP4DistiiE5sdata+408];
	selp.f64 	%fd95, %fd93, %fd94, %p48;
	selp.b32 	%r214, %r210, %r212, %p48;
	selp.b32 	%r215, %r211, %r213, %p48;
	ld.shared.f64 	%fd96, [_ZZ13reduction_minP9PseudoJetP4DistiiE5sdata+416];
	setp.lt.f64 	%p49, %fd95, %fd96;
	ld.shared.v2.u32 	{%r216, %r217}, [_ZZ13reduction_minP9PseudoJetP4DistiiE5sdata+424];
	selp.f64 	%fd97, %fd95, %fd96, %p49;
	selp.b32 	%r218, %r214, %r216, %p49;
	selp.b32 	%r219, %r215, %r217, %p49;
	ld.shared.f64 	%fd98, [_ZZ13reduction_minP9PseudoJetP4DistiiE5sdata+432];
	setp.lt.f64 	%p50, %fd97, %fd98;
	ld.shared.v2.u32 	{%r220, %r221}, [_ZZ13reduction_minP9PseudoJetP4DistiiE5sdata+440];
	selp.f64 	%fd99, %fd97, %fd98, %p50;
	selp.b32 	%r222, %r218, %r220, %p50;
	selp.b32 	%r223, %r219, %r221, %p50;
	ld.shared.f64 	%fd100, [_ZZ13reduction_minP9PseudoJetP4DistiiE5sdata+448];
	setp.lt.f64 	%p51, %fd99, %fd100;
	ld.shared.v2.u32 	{%r224, %r225}, [_ZZ13reduction_minP9PseudoJetP4DistiiE5sdata+456];
	selp.f64 	%fd101, %fd99, %fd100, %p51;
	selp.b32 	%r226, %r222, %r224, %p51;
	selp.b32 	%r227, %r223, %r225, %p51;
	ld.shared.f64 	%fd102, [_ZZ13reduction_minP9PseudoJetP4DistiiE5sdata+464];
	setp.lt.f64 	%p52, %fd101, %fd102;
	ld.shared.v2.u32 	{%r228, %r229}, [_ZZ13reduction_minP9PseudoJetP4DistiiE5sdata+472];
	selp.f64 	%fd103, %fd101, %fd102, %p52;
	selp.b32 	%r230, %r226, %r228, %p52;
	selp.b32 	%r231, %r227, %r229, %p52;
	ld.shared.f64 	%fd104, [_ZZ13reduction_minP9PseudoJetP4DistiiE5sdata+480];
	setp.lt.f64 	%p53, %fd103, %fd104;
	ld.shared.v2.u32 	{%r232, %r233}, [_ZZ13reduction_minP9PseudoJetP4DistiiE5sdata+488];
	selp.f64 	%fd105, %fd103, %fd104, %p53;
	selp.b32 	%r234, %r230, %r232, %p53;
	selp.b32 	%r235, %r231, %r233, %p53;
	ld.shared.f64 	%fd106, [_ZZ13reduction_minP9PseudoJetP4DistiiE5sdata+496];
	setp.lt.f64 	%p54, %fd105, %fd106;
	ld.shared.v2.u32 	{%r236, %r237}, [_ZZ13reduction_minP9PseudoJetP4DistiiE5sdata+504];
	selp.f64 	%fd107, %fd105, %fd106, %p54;
	selp.b32 	%r238, %r234, %r236, %p54;
	selp.b32 	%r239, %r235, %r237, %p54;
	ld.shared.f64 	%fd108, [_ZZ13reduction_minP9PseudoJetP4DistiiE5sdata+512];
	setp.lt.f64 	%p55, %fd107, %fd108;
	ld.shared.v2.u32 	{%r240, %r241}, [_ZZ13reduction_minP9PseudoJetP4DistiiE5sdata+520];
	selp.f64 	%fd109, %fd107, %fd108, %p55;
	selp.b32 	%r242, %r238, %r240, %p55;
	selp.b32 	%r243, %r239, %r241, %p55;
	ld.shared.f64 	%fd110, [_ZZ13reduction_minP9PseudoJetP4DistiiE5sdata+528];
	setp.lt.f64 	%p56, %fd109, %fd110;
	ld.shared.v2.u32 	{%r244, %r245}, [_ZZ13reduction_minP9PseudoJetP4DistiiE5sdata+536];
	selp.f64 	%fd111, %fd109, %fd110, %p56;
	selp.b32 	%r246, %r242, %r244, %p56;
	selp.b32 	%r247, %r243, %r245, %p56;
	cvta.to.global.u64 	%rd20, %rd2;
	mul.wide.u32 	%rd21, %r1, 16;
	add.s64 	%rd22, %rd20, %rd21;
	st.global.f64 	[%rd22], %fd111;
	st.global.v2.u32 	[%rd22+8], {%r246, %r247};
$L__BB1_9:
	ret;

}
	// .globl	_Z16reduction_blocksP9PseudoJetP4Distii
.visible .entry _Z16reduction_blocksP9PseudoJetP4Distii(
	.param .u64 .ptr .align 1 _Z16reduction_blocksP9PseudoJetP4Distii_param_0,
	.param .u64 .ptr .align 1 _Z16reduction_blocksP9PseudoJetP4Distii_param_1,
	.param .u32 _Z16reduction_blocksP9PseudoJetP4Distii_param_2,
	.param .u32 _Z16reduction_blocksP9PseudoJetP4Distii_param_3
)
{
	.reg .pred 	%p<58>;
	.reg .b16 	%rs<4>;
	.reg .b32 	%r<224>;
	.reg .b64 	%rd<30>;
	.reg .b64 	%fd<190>;
	// demoted variable
	.shared .align 8 .b8 _ZZ16reduction_blocksP9PseudoJetP4DistiiE5sdata[288];
	ld.param.u64 	%rd4, [_Z16reduction_blocksP9PseudoJetP4Distii_param_0];
	ld.param.u64 	%rd5, [_Z16reduction_blocksP9PseudoJetP4Distii_param_1];
	ld.param.u32 	%r22, [_Z16reduction_blocksP9PseudoJetP4Distii_param_2];
	cvta.to.global.u64 	%rd1, %rd4;
	mov.u32 	%r1, %tid.x;
	setp.ge.u32 	%p1, %r1, %r22;
	mov.f64 	%fd183, 0d7FEFFFFC57CA82AE;
	@%p1 bra 	$L__BB2_2;
	cvta.to.global.u64 	%rd6, %rd5;
	mul.wide.u32 	%rd7, %r1, 16;
	add.s64 	%rd8, %rd6, %rd7;
	ld.global.f64 	%fd183, [%rd8];
	ld.global.v2.u32 	{%r219, %r218}, [%rd8+8];
$L__BB2_2:
	// begin inline asm
	mov.u32 %r23, %laneid;
	// end inline asm
	mov.b64 	%rd9, %fd183;
	mov.b64 	{%r25, %r30}, %rd9;
	mov.b32 	%r41, 1;
	mov.b32 	%r122, 31;
	mov.b32 	%r123, -1;
	// begin inline asm
	shfl.sync.down.b32 %r24, %r25, %r41, %r122, %r123;
	// end inline asm
	// begin inline asm
	shfl.sync.down.b32 %r29, %r30, %r41, %r122, %r123;
	// end inline asm
	mov.b64 	%rd10, {%r24, %r29};
	mov.b64 	%fd35, %rd10;
	// begin inline asm
	shfl.sync.down.b32 %r34, %r219, %r41, %r122, %r123;
	// end inline asm
	// begin inline asm
	shfl.sync.down.b32 %r39, %r218, %r41, %r122, %r123;
	// end inline asm
	setp.gt.s32 	%p2, %r23, 30;
	setp.lt.f64 	%p3, %fd183, %fd35;
	or.pred  	%p4, %p2, %p3;
	selp.b32 	%r60, %r218, %r39, %p4;
	selp.b32 	%r55, %r219, %r34, %p4;
	selp.f64 	%fd36, %fd183, %fd35, %p4;
	mov.b64 	%rd11, %fd36;
	mov.b64 	{%r45, %r50}, %rd11;
	mov.b32 	%r61, 2;
	// begin inline asm
	shfl.sync.down.b32 %r44, %r45, %r61, %r122, %r123;
	// end inline asm
	// begin inline asm
	shfl.sync.down.b32 %r49, %r50, %r61, %r122, %r123;
	// end inline asm
	mov.b64 	%rd12, {%r44, %r49};
	mov.b64 	%fd38, %rd12;
	// begin inline asm
	shfl.sync.down.b32 %r54, %r55, %r61, %r122, %r123;
	// end inline asm
	// begin inline asm
	shfl.sync.down.b32 %r59, %r60, %r61, %r122, %r123;
	// end inline asm
	setp.gt.s32 	%p5, %r23, 29;
	setp.lt.f64 	%p6, %fd36, %fd38;
	or.pred  	%p7, %p5, %p6;
	selp.b32 	%r80, %r60, %r59, %p7;
	selp.b32 	%r75, %r55, %r54, %p7;
	selp.f64 	%fd39, %fd36, %fd38, %p7;
	mov.b64 	%rd13, %fd39;
	mov.b64 	{%r65, %r70}, %rd13;
	mov.b32 	%r81, 4;
	// begin inline asm
	shfl.sync.down.b32 %r64, %r65, %r81, %r122, %r123;
	// end inline asm
	// begin inline asm
	shfl.sync.down.b32 %r69, %r70, %r81, %r122, %r123;
	// end inline asm
	mov.b64 	%rd14, {%r64, %r69};
	mov.b64 	%fd41, %rd14;
	// begin inline asm
	shfl.sync.down.b32 %r74, %r75, %r81, %r122, %r123;
	// end inline asm
	// begin inline asm
	shfl.sync.down.b32 %r79, %r80, %r81, %r122, %r123;
	// end inline asm
	setp.gt.s32 	%p8, %r23, 27;
	setp.lt.f64 	%p9, %fd39, %fd41;
	or.pred  	%p10, %p8, %p9;
	selp.b32 	%r100, %r80, %r79, %p10;
	selp.b32 	%r95, %r75, %r74, %p10;
	selp.f64 	%fd42, %fd39, %fd41, %p10;
	mov.b64 	%rd15, %fd42;
	mov.b64 	{%r85, %r90}, %rd15;
	mov.b32 	%r101, 8;
	// begin inline asm
	shfl.sync.down.b32 %r84, %r85, %r101, %r122, %r123;
	// end inline asm
	// begin inline asm
	shfl.sync.down.b32 %r89, %r90, %r101, %r122, %r123;
	// end inline asm
	mov.b64 	%rd16, {%r84, %r89};
	mov.b64 	%fd44, %rd16;
	// begin inline asm
	shfl.sync.down.b32 %r94, %r95, %r101, %r122, %r123;
	// end inline asm
	// begin inline asm
	shfl.sync.down.b32 %r99, %r100, %r101, %r122, %r123;
	// end inline asm
	setp.gt.s32 	%p11, %r23, 23;
	setp.lt.f64 	%p12, %fd42, %fd44;
	or.pred  	%p13, %p11, %p12;
	selp.b32 	%r120, %r100, %r99, %p13;
	selp.b32 	%r115, %r95, %r94, %p13;
	selp.f64 	%fd45, %fd42, %fd44, %p13;
	mov.b64 	%rd17, %fd45;
	mov.b64 	{%r105, %r110}, %rd17;
	mov.b32 	%r121, 16;
	// begin inline asm
	shfl.sync.down.b32 %r104, %r105, %r121, %r122, %r123;
	// end inline asm
	// begin inline asm
	shfl.sync.down.b32 %r109, %r110, %r121, %r122, %r123;
	// end inline asm
	mov.b64 	%rd18, {%r104, %r109};
	mov.b64 	%fd47, %rd18;
	// begin inline asm
	shfl.sync.down.b32 %r114, %r115, %r121, %r122, %r123;
	// end inline asm
	// begin inline asm
	shfl.sync.down.b32 %r119, %r120, %r121, %r122, %r123;
	// end inline asm
	setp.gt.s32 	%p14, %r23, 15;
	setp.lt.f64 	%p15, %fd45, %fd47;
	or.pred  	%p16, %p14, %p15;
	selp.b32 	%r6, %r120, %r119, %p16;
	selp.b32 	%r7, %r115, %r114, %p16;
	selp.f64 	%fd3, %fd45, %fd47, %p16;
	setp.ne.s32 	%p17, %r23, 0;
	@%p17 bra 	$L__BB2_4;
	shr.u32 	%r124, %r1, 1;
	and.b32  	%r125, %r124, 496;
	mov.u32 	%r126, _ZZ16reduction_blocksP9PseudoJetP4DistiiE5sdata;
	add.s32 	%r127, %r126, %r125;
	st.shared.f64 	[%r127+16], %fd3;
	st.shared.v2.u32 	[%r127+24], {%r7, %r6};
$L__BB2_4:
	bar.sync 	0;
	setp.ne.s32 	%p18, %r1, 0;
	@%p18 bra 	$L__BB2_32;
	ld.shared.f64 	%fd48, [_ZZ16reduction_blocksP9PseudoJetP4DistiiE5sdata+32];
	setp.lt.f64 	%p19, %fd3, %fd48;
	ld.shared.v2.u32 	{%r128, %r129}, [_ZZ16reduction_blocksP9PseudoJetP4DistiiE5sdata+40];
	selp.b32 	%r130, %r6, %r129, %p19;
	selp.b32 	%r131, %r7, %r128, %p19;
	selp.f64 	%fd49, %fd3, %fd48, %p19;
	ld.shared.f64 	%fd50, [_ZZ16reduction_blocksP9PseudoJetP4DistiiE5sdata+48];
	setp.lt.f64 	%p20, %fd49, %fd50;
	ld.shared.v2.u32 	{%r132, %r133}, [_ZZ16reduction_blocksP9PseudoJetP4DistiiE5sdata+56];
	selp.b32 	%r134, %r130, %r133, %p20;
	selp.b32 	%r135, %r131, %r132, %p20;
	selp.f64 	%fd51, %fd49, %fd50, %p20;
	ld.shared.f64 	%fd52, [_ZZ16reduction_blocksP9PseudoJetP4DistiiE5sdata+64];
	setp.lt.f64 	%p21, %fd51, %fd52;
	ld.shared.v2.u32 	{%r136, %r137}, [_ZZ16reduction_blocksP9PseudoJetP4DistiiE5sdata+72];
	selp.f64 	%fd53, %fd51, %fd52, %p21;
	selp.b32 	%r138, %r135, %r136, %p21;
	selp.b32 	%r139, %r134, %r137, %p21;
	ld.shared.f64 	%fd54, [_ZZ16reduction_blocksP9PseudoJetP4DistiiE5sdata+80];
	setp.lt.f64 	%p22, %fd53, %fd54;
	ld.shared.v2.u32 	{%r140, %r141}, [_ZZ16reduction_blocksP9PseudoJetP4DistiiE5sdata+88];
	selp.f64 	%fd55, %fd53, %fd54, %p22;
	selp.b32 	%r142, %r138, %r140, %p22;
	selp.b32 	%r143, %r139, %r141, %p22;
	ld.shared.f64 	%fd56, [_ZZ16reduction_blocksP9PseudoJetP4DistiiE5sdata+96];
	setp.lt.f64 	%p23, %fd55, %fd56;
	ld.shared.v2.u32 	{%r144, %r145}, [_ZZ16reduction_blocksP9PseudoJetP4DistiiE5sdata+104];
	selp.f64 	%fd57, %fd55, %fd56, %p23;
	selp.b32 	%r146, %r142, %r144, %p23;
	selp.b32 	%r147, %r143, %r145, %p23;
	ld.shared.f64 	%fd58, [_ZZ16reduction_blocksP9PseudoJetP4DistiiE5sdata+112];
	setp.lt.f64 	%p24, %fd57, %fd58;
	ld.shared.v2.u32 	{%r148, %r149}, [_ZZ16reduction_blocksP9PseudoJetP4DistiiE5sdata+120];
	selp.f64 	%fd59, %fd57, %fd58, %p24;
	selp.b32 	%r150, %r146, %r148, %p24;
	selp.b32 	%r151, %r147, %r149, %p24;
	ld.shared.f64 	%fd60, [_ZZ16reduction_blocksP9PseudoJetP4DistiiE5sdata+128];
	setp.lt.f64 	%p25, %fd59, %fd60;
	ld.shared.v2.u32 	{%r152, %r153}, [_ZZ16reduction_blocksP9PseudoJetP4DistiiE5sdata+136];
	selp.f64 	%fd61, %fd59, %fd60, %p25;
	selp.b32 	%r154, %r150, %r152, %p25;
	selp.b32 	%r155, %r151, %r153, %p25;
	ld.shared.f64 	%fd62, [_ZZ16reduction_blocksP9PseudoJetP4DistiiE5sdata+144];
	setp.lt.f64 	%p26, %fd61, %fd62;
	ld.shared.v2.u32 	{%r156, %r157}, [_ZZ16reduction_blocksP9PseudoJetP4DistiiE5sdata+152];
	selp.f64 	%fd63, %fd61, %fd62, %p26;
	selp.b32 	%r158, %r154, %r156, %p26;
	selp.b32 	%r159, %r155, %r157, %p26;
	ld.shared.f64 	%fd64, [_ZZ16reduction_blocksP9PseudoJetP4DistiiE5sdata+160];
	setp.lt.f64 	%p27, %fd63, %fd64;
	ld.shared.v2.u32 	{%r160, %r161}, [_ZZ16reduction_blocksP9PseudoJetP4DistiiE5sdata+168];
	selp.f64 	%fd65, %fd63, %fd64, %p27;
	selp.b32 	%r162, %r158, %r160, %p27;
	selp.b32 	%r163, %r159, %r161, %p27;
	ld.shared.f64 	%fd66, [_ZZ16reduction_blocksP9PseudoJetP4DistiiE5sdata+176];
	setp.lt.f64 	%p28, %fd65, %fd66;
	ld.shared.v2.u32 	{%r164, %r165}, [_ZZ16reduction_blocksP9PseudoJetP4DistiiE5sdata+184];
	selp.f64 	%fd67, %fd65, %fd66, %p28;
	selp.b32 	%r166, %r162, %r164, %p28;
	selp.b32 	%r167, %r163, %r165, %p28;
	ld.shared.f64 	%fd68, [_ZZ16reduction_blocksP9PseudoJetP4DistiiE5sdata+192];
	setp.lt.f64 	%p29, %fd67, %fd68;
	ld.shared.v2.u32 	{%r168, %r169}, [_ZZ16reduction_blocksP9PseudoJetP4DistiiE5sdata+200];
	selp.f64 	%fd69, %fd67, %fd68, %p29;
	selp.b32 	%r170, %r166, %r168, %p29;
	selp.b32 	%r171, %r167, %r169, %p29;
	ld.shared.f64 	%fd70, [_ZZ16reduction_blocksP9PseudoJetP4DistiiE5sdata+208];
	setp.lt.f64 	%p30, %fd69, %fd70;
	ld.shared.v2.u32 	{%r172, %r173}, [_ZZ16reduction_blocksP9PseudoJetP4DistiiE5sdata+216];
	selp.f64 	%fd71, %fd69, %fd70, %p30;
	selp.b32 	%r174, %r170, %r172, %p30;
	selp.b32 	%r175, %r171, %r173, %p30;
	ld.shared.f64 	%fd72, [_ZZ16reduction_blocksP9PseudoJetP4DistiiE5sdata+224];
	setp.lt.f64 	%p31, %fd71, %fd72;
	ld.shared.v2.u32 	{%r176, %r177}, [_ZZ16reduction_blocksP9PseudoJetP4DistiiE5sdata+232];
	selp.f64 	%fd73, %fd71, %fd72, %p31;
	selp.b32 	%r178, %r174, %r176, %p31;
	selp.b32 	%r179, %r175, %r177, %p31;
	ld.shared.f64 	%fd74, [_ZZ16reduction_blocksP9PseudoJetP4DistiiE5sdata+240];
	setp.lt.f64 	%p32, %fd73, %fd74;
	ld.shared.v2.u32 	{%r180, %r181}, [_ZZ16reduction_blocksP9PseudoJetP4DistiiE5sdata+248];
	selp.f64 	%fd75, %fd73, %fd74, %p32;
	selp.b32 	%r182, %r178, %r180, %p32;
	selp.b32 	%r183, %r179, %r181, %p32;
	ld.shared.f64 	%fd76, [_ZZ16reduction_blocksP9PseudoJetP4DistiiE5sdata+256];
	setp.lt.f64 	%p33, %fd75, %fd76;
	ld.shared.v2.u32 	{%r184, %r185}, [_ZZ16reduction_blocksP9PseudoJetP4DistiiE5sdata+264];
	selp.b32 	%r8, %r182, %r184, %p33;
	selp.b32 	%r9, %r183, %r185, %p33;
	setp.ne.s32 	%p34, %r8, %r9;
	@%p34 bra 	$L__BB2_7;
	ld.param.u32 	%r217, [_Z16reduction_blocksP9PseudoJetP4Distii_param_3];
	ld.param.u64 	%rd29, [_Z16reduction_blocksP9PseudoJetP4Distii_param_0];
	cvta.to.global.u64 	%rd24, %rd29;
	mul.wide.s32 	%rd25, %r8, 64;
	add.s64 	%rd26, %rd24, %rd25;
	ld.global.f64 	%fd169, [%rd26];
	ld.global.f64 	%fd170, [%rd26+8];
	ld.global.f64 	%fd171, [%rd26+16];
	ld.global.f64 	%fd172, [%rd26+24];
	ld.global.f64 	%fd173, [%rd26+32];
	ld.global.f64 	%fd174, [%rd26+40];
	ld.global.f64 	%fd175, [%rd26+48];
	ld.global.v2.u8 	{%rs2, %rs3}, [%rd26+58];
	ld.global.u32 	%r206, [%rd26+60];
	mul.wide.s32 	%rd27, %r217, 64;
	add.s64 	%rd28, %rd24, %rd27;
	ld.global.f64 	%fd176, [%rd28+-64];
	ld.global.f64 	%fd177, [%rd28+-56];
	ld.global.f64 	%fd178, [%rd28+-48];
	ld.global.f64 	%fd179, [%rd28+-40];
	ld.global.f64 	%fd180, [%rd28+-32];
	ld.global.f64 	%fd181, [%rd28+-24];
	ld.global.f64 	%fd182, [%rd28+-16];
	ld.global.v2.b32 	{%r207, %r208}, [%rd28+-8];
	ld.global.u8 	%r209, [%rd26+57];
	st.global.f64 	[%rd26], %fd176;
	st.global.f64 	[%rd26+8], %fd177;
	st.global.f64 	[%rd26+16], %fd178;
	st.global.f64 	[%rd26+24], %fd179;
	st.global.f64 	[%rd26+32], %fd180;
	st.global.f64 	[%rd26+40], %fd181;
	st.global.f64 	[%rd26+48], %fd182;
	st.global.v2.b32 	[%rd26+56], {%r207, %r208};
	st.global.f64 	[%rd28+-64], %fd169;
	st.global.f64 	[%rd28+-56], %fd170;
	st.global.f64 	[%rd28+-48], %fd171;
	st.global.f64 	[%rd28+-40], %fd172;
	st.global.f64 	[%rd28+-32], %fd173;
	st.global.f64 	[%rd28+-24], %fd174;
	st.global.f64 	[%rd28+-16], %fd175;
	cvt.u32.u16 	%r210, %rs3;
	cvt.u32.u16 	%r211, %rs2;
	prmt.b32 	%r212, %r211, %r210, 0x3340U;
	mov.b32 	%r213, 1;
	prmt.b32 	%r214, %r213, %r209, 0x3340U;
	prmt.b32 	%r215, %r214, %r212, 0x5410U;
	st.global.v2.b32 	[%rd28+-8], {%r215, %r206};
	bra.uni 	$L__BB2_32;
$L__BB2_7:
	mul.wide.s32 	%rd19, %r9, 64;
	add.s64 	%rd2, %rd1, %rd19;
	ld.global.f64 	%fd77, [%rd2];
	mul.wide.s32 	%rd20, %r8, 64;
	add.s64 	%rd3, %rd1, %rd20;
	ld.global.f64 	%fd78, [%rd3];
	add.f64 	%fd4, %fd77, %fd78;
	st.global.f64 	[%rd3], %fd4;
	ld.global.f64 	%fd79, [%rd2+8];
	ld.global.f64 	%fd80, [%rd3+8];
	add.f64 	%fd5, %fd79, %fd80;
	st.global.f64 	[%rd3+8], %fd5;
	ld.global.f64 	%fd81, [%rd2+16];
	ld.global.f64 	%fd82, [%rd3+16];
	add.f64 	%fd6, %fd81, %fd82;
	st.global.f64 	[%rd3+16], %fd6;
	ld.global.f64 	%fd83, [%rd2+24];
	ld.global.f64 	%fd84, [%rd3+24];
	add.f64 	%fd7, %fd83, %fd84;
	st.global.f64 	[%rd3+24], %fd7;
	mul.f64 	%fd85, %fd5, %fd5;
	fma.rn.f64 	%fd8, %fd4, %fd4, %fd85;
	st.global.f64 	[%rd3+32], %fd8;
	mov.b16 	%rs1, 0;
	st.global.u8 	[%rd3+56], %rs1;
	setp.neu.f64 	%p35, %fd8, 0d0000000000000000;
	@%p35 bra 	$L__BB2_9;
	mov.b64 	%rd21, 0;
	st.global.u64 	[%rd3+40], %rd21;
	mov.f64 	%fd186, 0d0000000000000000;
	bra.uni 	$L__BB2_16;
$L__BB2_9:
	abs.f64 	%fd9, %fd4;
	abs.f64 	%fd10, %fd5;
	setp.leu.f64 	%p36, %fd10, %fd9;
	setp.gt.f64 	%p37, %fd10, %fd9;
	selp.f64 	%fd11, %fd10, %fd9, %p37;
	selp.f64 	%fd87, %fd9, %fd10, %p37;
	div.rn.f64 	%fd88, %fd87, %fd11;
	mul.f64 	%fd89, %fd88, %fd88;
	fma.rn.f64 	%fd90, %fd89, 0dBEF53E1D2A25FF7E, 0d3F2D3B63DBB65B49;
	fma.rn.f64 	%fd91, %fd90, %fd89, 0dBF5312788DDE082E;
	fma.rn.f64 	%fd92, %fd91, %fd89, 0d3F6F9690C8249315;
	fma.rn.f64 	%fd93, %fd92, %fd89, 0dBF82CF5AABC7CF0D;
	fma.rn.f64 	%fd94, %fd93, %fd89, 0d3F9162B0B2A3BFDE;
	fma.rn.f64 	%fd95, %fd94, %fd89, 0dBF9A7256FEB6FC6B;
	fma.rn.f64 	%fd96, %fd95, %fd89, 0d3FA171560CE4A489;
	fma.rn.f64 	%fd97, %fd96, %fd89, 0dBFA4F44D841450E4;
	fma.rn.f64 	%fd98, %fd97, %fd89, 0d3FA7EE3D3F36BB95;
	fma.rn.f64 	%fd99, %fd98, %fd89, 0dBFAAD32AE04A9FD1;
	fma.rn.f64 	%fd100, %fd99, %fd89, 0d3FAE17813D66954F;
	fma.rn.f64 	%fd101, %fd100, %fd89, 0dBFB11089CA9A5BCD;
	fma.rn.f64 	%fd102, %fd101, %fd89, 0d3FB3B12B2DB51738;
	fma.rn.f64 	%fd103, %fd102, %fd89, 0dBFB745D022F8DC5C;
	fma.rn.f64 	%fd104, %fd103, %fd89, 0d3FBC71C709DFE927;
	fma.rn.f64 	%fd105, %fd104, %fd89, 0dBFC2492491FA1744;
	fma.rn.f64 	%fd106, %fd105, %fd89, 0d3FC99999999840D2;
	fma.rn.f64 	%fd107, %fd106, %fd89, 0dBFD555555555544C;
	mul.f64 	%fd108, %fd89, %fd107;
	fma.rn.f64 	%fd12, %fd108, %fd88, %fd88;
	@%p36 bra 	$L__BB2_11;
	{
	.reg .b32 %temp; 
	mov.b64 	{%temp, %r187}, %fd4;
	}
	setp.lt.s32 	%p39, %r187, 0;
	neg.f64 	%fd111, %fd12;
	selp.f64 	%fd112, %fd12, %fd111, %p39;
	add.f64 	%fd184, %fd112, 0d3FF921FB54442D18;
	bra.uni 	$L__BB2_12;
$L__BB2_11:
	{
	.reg .b32 %temp; 
	mov.b64 	{%temp, %r186}, %fd4;
	}
	setp.lt.s32 	%p38, %r186, 0;
	mov.f64 	%fd109, 0d400921FB54442D18;
	sub.f64 	%fd110, %fd109, %fd12;
	selp.f64 	%fd184, %fd110, %fd12, %p38;
$L__BB2_12:
	setp.neu.f64 	%p40, %fd11, 0d0000000000000000;
	@%p40 bra 	$L__BB2_14;
	{
	.reg .b32 %temp; 
	mov.b64 	{%temp, %r189}, %fd4;
	}
	setp.lt.s32 	%p43, %r189, 0;
	selp.f64 	%fd185, 0d400921FB54442D18, 0d0000000000000000, %p43;
	bra.uni 	$L__BB2_15;
$L__BB2_14:
	setp.eq.f64 	%p41, %fd9, %fd10;
	{
	.reg .b32 %temp; 
	mov.b64 	{%temp, %r188}, %fd4;
	}
	setp.lt.s32 	%p42, %r188, 0;
	selp.f64 	%fd113, 0d4002D97C7F3321D2, 0d3FE921FB54442D18, %p42;
	selp.f64 	%fd185, %fd113, %fd184, %p41;
$L__BB2_15:
	add.rn.f64 	%fd114, %fd9, %fd10;
	setp.nan.f64 	%p44, %fd114, %fd114;
	copysign.f64 	%fd115, %fd5, %fd185;
	selp.f64 	%fd186, %fd114, %fd115, %p44;
	st.global.f64 	[%rd3+40], %fd186;
$L__BB2_16:
	setp.lt.f64 	%p45, %fd186, 0d0000000000000000;
	add.f64 	%fd116, %fd186, 0d401921FB54442D18;
	selp.f64 	%fd117, %fd116, %fd186, %p45;
	setp.ge.f64 	%p46, %fd117, 0d401921FB54442D18;
	add.f64 	%fd118, %fd117, 0dC01921FB54442D18;
	selp.f64 	%fd21, %fd118, %fd117, %p46;
	or.pred  	%p47, %p45, %p46;
	not.pred 	%p48, %p47;
	@%p48 bra 	$L__BB2_18;
	st.global.f64 	[%rd3+40], %fd21;
$L__BB2_18:
	setp.neu.f64 	%p49, %fd8, 0d0000000000000000;
	abs.f64 	%fd22, %fd6;
	setp.neu.f64 	%p50, %fd7, %fd22;
	or.pred  	%p51, %p50, %p49;
	@%p51 bra 	$L__BB2_22;
	add.f64 	%fd23, %fd22, 0d40F86A0000000000;
	setp.ltu.f64 	%p52, %fd6, 0d0000000000000000;
	@%p52 bra 	$L__BB2_21;
	st.global.f64 	[%rd3+48], %fd23;
	bra.uni 	$L__BB2_31;
$L__BB2_21:
	neg.f64 	%fd119, %fd23;
	st.global.f64 	[%rd3+48], %fd119;
	bra.uni 	$L__BB2_31;
$L__BB2_22:
	add.f64 	%fd120, %fd7, %fd6;
	sub.f64 	%fd121, %fd7, %fd6;
	mul.f64 	%fd122, %fd120, %fd121;
	sub.f64 	%fd123, %fd122, %fd8;
	max.f64 	%fd124, %fd123, 0d0000000000000000;
	add.f64 	%fd125, %fd7, %fd22;
	add.f64 	%fd126, %fd8, %fd124;
	mul.f64 	%fd127, %fd125, %fd125;
	div.rn.f64 	%fd187, %fd126, %fd127;
	{
	.reg .b32 %temp; 
	mov.b64 	{%temp, %r220}, %fd187;
	}
	{
	.reg .b32 %temp; 
	mov.b64 	{%r221, %temp}, %fd187;
	}
	setp.gt.s32 	%p53, %r220, 1048575;
	mov.b32 	%r222, -1023;
	@%p53 bra 	$L__BB2_24;
	mul.f64 	%fd187, %fd187, 0d4350000000000000;
	{
	.reg .b32 %temp; 
	mov.b64 	{%temp, %r220}, %fd187;
	}
	{
	.reg .b32 %temp; 
	mov.b64 	{%r221, %temp}, %fd187;
	}
	mov.b32 	%r222, -1077;
$L__BB2_24:
	add.s32 	%r192, %r220, -1;
	setp.gt.u32 	%p54, %r192, 2146435070;
	@%p54 bra 	$L__BB2_28;
	shr.u32 	%r195, %r220, 20;
	add.s32 	%r223, %r222, %r195;
	and.b32  	%r196, %r220, 1048575;
	or.b32  	%r197, %r196, 1072693248;
	mov.b64 	%fd188, {%r221, %r197};
	setp.lt.u32 	%p56, %r197, 1073127583;
	@%p56 bra 	$L__BB2_27;
	{
	.reg .b32 %temp; 
	mov.b64 	{%r198, %temp}, %fd188;
	}
	{
	.reg .b32 %temp; 
	mov.b64 	{%temp, %r199}, %fd188;
	}
	add.s32 	%r200, %r199, -1048576;
	mov.b64 	%fd188, {%r198, %r200};
	add.s32 	%r223, %r223, 1;
$L__BB2_27:
	add.f64 	%fd129, %fd188, 0dBFF0000000000000;
	add.f64 	%fd130, %fd188, 0d3FF0000000000000;
	rcp.approx.ftz.f64 	%fd131, %fd130;
	neg.f64 	%fd132, %fd130;
	fma.rn.f64 	%fd133, %fd132, %fd131, 0d3FF0000000000000;
	fma.rn.f64 	%fd134, %fd133, %fd133, %fd133;
	fma.rn.f64 	%fd135, %fd134, %fd131, %fd131;
	mul.f64 	%fd136, %fd129, %fd135;
	fma.rn.f64 	%fd137, %fd129, %fd135, %fd136;
	mul.f64 	%fd138, %fd137, %fd137;
	fma.rn.f64 	%fd139, %fd138, 0d3EB1380B3AE80F1E, 0d3ED0EE258B7A8B04;
	fma.rn.f64 	%fd140, %fd139, %fd138, 0d3EF3B2669F02676F;
	fma.rn.f64 	%fd141, %fd140, %fd138, 0d3F1745CBA9AB0956;
	fma.rn.f64 	%fd142, %fd141, %fd138, 0d3F3C71C72D1B5154;
	fma.rn.f64 	%fd143, %fd142, %fd138, 0d3F624924923BE72D;
	fma.rn.f64 	%fd144, %fd143, %fd138, 0d3F8999999999A3C4;
	fma.rn.f64 	%fd145, %fd144, %fd138, 0d3FB5555555555554;
	sub.f64 	%fd146, %fd129, %fd137;
	add.f64 	%fd147, %fd146, %fd146;
	neg.f64 	%fd148, %fd137;
	fma.rn.f64 	%fd149, %fd148, %fd129, %fd147;
	mul.f64 	%fd150, %fd135, %fd149;
	mul.f64 	%fd151, %fd138, %fd145;
	fma.rn.f64 	%fd152, %fd151, %fd137, %fd150;
	xor.b32  	%r201, %r223, -2147483648;
	mov.b32 	%r202, 1127219200;
	mov.b64 	%fd153, {%r201, %r202};
	mov.b32 	%r203, -2147483648;
	mov.b64 	%fd154, {%r203, %r202};
	sub.f64 	%fd155, %fd153, %fd154;
	fma.rn.f64 	%fd156, %fd155, 0d3FE62E42FEFA39EF, %fd137;
	fma.rn.f64 	%fd157, %fd155, 0dBFE62E42FEFA39EF, %fd156;
	sub.f64 	%fd158, %fd157, %fd137;
	sub.f64 	%fd159, %fd152, %fd158;
	fma.rn.f64 	%fd160, %fd155, 0d3C7ABC9E3B39803F, %fd159;
	add.f64 	%fd189, %fd156, %fd160;
	bra.uni 	$L__BB2_29;
$L__BB2_28:
	fma.rn.f64 	%fd128, %fd187, 0d7FF0000000000000, 0d7FF0000000000000;
	{
	.reg .b32 %temp; 
	mov.b64 	{%temp, %r193}, %fd187;
	}
	and.b32  	%r194, %r193, 2147483647;
	setp.eq.s32 	%p55, %r194, 0;
	selp.f64 	%fd189, 0dFFF0000000000000, %fd128, %p55;
$L__BB2_29:
	mul.f64 	%fd33, %fd189, 0d3FE0000000000000;
	st.global.f64 	[%rd3+48], %fd33;
	setp.leu.f64 	%p57, %fd6, 0d0000000000000000;
	@%p57 bra 	$L__BB2_31;
	neg.f64 	%fd161, %fd33;
	st.global.f64 	[%rd3+48], %fd161;
$L__BB2_31:
	ld.param.u32 	%r216, [_Z16reduction_blocksP9PseudoJetP4Distii_param_3];
	mul.wide.s32 	%rd22, %r216, 64;
	add.s64 	%rd23, %rd1, %rd22;
	ld.global.f64 	%fd162, [%rd23+-64];
	ld.global.f64 	%fd163, [%rd23+-56];
	ld.global.f64 	%fd164, [%rd23+-48];
	ld.global.f64 	%fd165, [%rd23+-40];
	ld.global.f64 	%fd166, [%rd23+-32];
	ld.global.f64 	%fd167, [%rd23+-24];
	ld.global.f64 	%fd168, [%rd23+-16];
	ld.global.v2.b32 	{%r204, %r205}, [%rd23+-8];
	st.global.f64 	[%rd2], %fd162;
	st.global.f64 	[%rd2+8], %fd163;
	st.global.f64 	[%rd2+16], %fd164;
	st.global.f64 	[%rd2+24], %fd165;
	st.global.f64 	[%rd2+32], %fd166;
	st.global.f64 	[%rd2+40], %fd167;
	st.global.f64 	[%rd2+48], %fd168;
	st.global.v2.b32 	[%rd2+56], {%r204, %r205};
$L__BB2_32:
	ret;

}


// ===== COMPILED SASS (sm_100) =====

	.target	sm_100

	.elftype	@"ET_EXEC"


//--------------------- .note.nv.tkinfo           --------------------------
	.section	.note.nv.tkinfo,"",@"SHT_NOTE"
	.sectionflags	@"SHF_NOTE_NV_TKINFO"
	.tkinfo
        /*0018*/ 	.word	0x00000002
        /*0030*/ 	.string	""
        /*0030*/ 	.string	"ptxas"
        /*0030*/ 	.string	"Cuda compilation tools, release 13.0, V13.0.88"
        /*0030*/ 	.string	"Build cuda_13.0.r13.0/compiler.36424714_0"
        /*0030*/ 	.string	"-arch sm_100 -m 64 "



//--------------------- .note.nv.cuinfo           --------------------------
	.section	.note.nv.cuinfo,"",@"SHT_NOTE"
	.sectionflags	@"SHF_NOTE_NV_CUINFO"
        /*0018*/ 	.short	0x0002
        /*001a*/ 	.short	0x0064
        /*001c*/ 	.short	0x0082
	.zero		2


//--------------------- .nv.info                  --------------------------
	.section	.nv.info,"",@"SHT_CUDA_INFO"
	.align	4


	//----- nvinfo : EIATTR_REGCOUNT
	.align		4
        /*0000*/ 	.byte	0x04, 0x2f
        /*0002*/ 	.short	(.L_29 - .L_28)
	.align		4
.L_28:
        /*0004*/ 	.word	index@(_Z8set_jetsP9PseudoJet)
        /*0008*/ 	.word	0x00000020


	//----- nvinfo : EIATTR_FRAME_SIZE
	.align		4
.L_29:
        /*000c*/ 	.byte	0x04, 0x11
        /*000e*/ 	.short	(.L_31 - .L_30)
	.align		4
.L_30:
        /*0010*/ 	.word	index@($__internal_3_$__cuda_sm20_div_rn_f64_full)
        /*0014*/ 	.word	0x00000000


	//----- nvinfo : EIATTR_FRAME_SIZE
	.align		4
.L_31:
        /*0018*/ 	.byte	0x04, 0x11
        /*001a*/ 	.short	(.L_33 - .L_32)
	.align		4
.L_32:
        /*001c*/ 	.word	index@(_Z8set_jetsP9PseudoJet)
        /*0020*/ 	.word	0x00000000


	//----- nvinfo : EIATTR_REGCOUNT
	.align		4
.L_33:
        /*0024*/ 	.byte	0x04, 0x2f
        /*0026*/ 	.short	(.L_35 - .L_34)
	.align		4
.L_34:
        /*0028*/ 	.word	index@(_Z13reduction_minP9PseudoJetP4Distii)
        /*002c*/ 	.word	0x0000001e


	//----- nvinfo : EIATTR_FRAME_SIZE
	.align		4
.L_35:
        /*0030*/ 	.byte	0x04, 0x11
        /*0032*/ 	.short	(.L_37 - .L_36)
	.align		4
.L_36:
        /*0034*/ 	.word	index@($__internal_2_$__cuda_sm20_dsqrt_rn_f64_mediumpath_v1)
        /*0038*/ 	.word	0x00000000


	//----- nvinfo : EIATTR_FRAME_SIZE
	.align		4
.L_37:
        /*003c*/ 	.byte	0x04, 0x11
        /*003e*/ 	.short	(.L_39 - .L_38)
	.align		4
.L_38:
        /*0040*/ 	.word	index@($__internal_1_$__cuda_sm20_dblrcp_rn_slowpath_v3)
        /*0044*/ 	.word	0x00000000


	//----- nvinfo : EIATTR_FRAME_SIZE
	.align		4
.L_39:
        /*0048*/ 	.byte	0x04, 0x11
        /*004a*/ 	.short	(.L_41 - .L_40)
	.align		4
.L_40:
        /*004c*/ 	.word	index@(_Z13reduction_minP9PseudoJetP4Distii)
        /*0050*/ 	.word	0x00000000


	//----- nvinfo : EIATTR_REGCOUNT
	.align		4
.L_41:
        /*0054*/ 	.byte	0x04, 0x2f
        /*0056*/ 	.short	(.L_43 - .L_42)
	.align		4
.L_42:
        /*0058*/ 	.word	index@(_Z16reduction_blocksP9PseudoJetP4Distii)
        /*005c*/ 	.word	0x00000028


	//----- nvinfo : EIATTR_FRAME_SIZE
	.align		4
.L_43:
        /*0060*/ 	.byte	0x04, 0x11
        /*0062*/ 	.short	(.L_45 - .L_44)
	.align		4
.L_44:
        /*0064*/ 	.word	index@($__internal_0_$__cuda_sm20_div_rn_f64_full)
        /*0068*/ 	.word	0x00000000


	//----- nvinfo : EIATTR_FRAME_SIZE
	.align		4
.L_45:
        /*006c*/ 	.byte	0x04, 0x11
        /*006e*/ 	.short	(.L_47 - .L_46)
	.align		4
.L_46:
        /*0070*/ 	.word	index@(_Z16reduction_blocksP9PseudoJetP4Distii)
        /*0074*/ 	.word	0x00000000


	//----- nvinfo : EIATTR_MIN_STACK_SIZE
	.align		4
.L_47:
        /*0078*/ 	.byte	0x04, 0x12
        /*007a*/ 	.short	(.L_49 - .L_48)
	.align		4
.L_48:
        /*007c*/ 	.word	index@(_Z16reduction_blocksP9PseudoJetP4Distii)
        /*0080*/ 	.word	0x00000000


	//----- nvinfo : EIATTR_MIN_STACK_SIZE
	.align		4
.L_49:
        /*0084*/ 	.byte	0x04, 0x12
        /*0086*/ 	.short	(.L_51 - .L_50)
	.align		4
.L_50:
        /*0088*/ 	.word	index@(_Z13reduction_minP9PseudoJetP4Distii)
        /*008c*/ 	.word	0x00000000


	//----- nvinfo : EIATTR_MIN_STACK_SIZE
	.align		4
.L_51:
        /*0090*/ 	.byte	0x04, 0x12
        /*0092*/ 	.short	(.L_53 - .L_52)
	.align		4
.L_52:
        /*0094*/ 	.word	index@(_Z8set_jetsP9PseudoJet)
        /*0098*/ 	.word	0x00000000
.L_53:


//--------------------- .nv.compat                --------------------------
	.section	.nv.compat,"",@"SHT_CUDA_COMPAT_INFO"
	.align	4
        /*0000*/ 	.byte	0x02, 0x09, 0x00, 0x00, 0x02, 0x02, 0x01, 0x00, 0x02, 0x05, 0x05, 0x00, 0x03, 0x07, 0x01, 0x01
        /*0010*/ 	.byte	0x02, 0x03, 0x00, 0x00, 0x02, 0x06, 0x01, 0x00, 0x04, 0x0b, 0x08, 0x00, 0x01, 0x00, 0x00, 0x00
        /*0020*/ 	.byte	0x00, 0x00, 0x00, 0x00


//--------------------- .nv.info._Z16reduction_blocksP9PseudoJetP4Distii --------------------------
	.section	.nv.info._Z16reduction_blocksP9PseudoJetP4Distii,"",@"SHT_CUDA_INFO"
	.sectionflags	@""
	.align	4


	//----- nvinfo : EIATTR_CUDA_API_VERSION
	.align		4
        /*0000*/ 	.byte	0x04, 0x37
        /*0002*/ 	.short	(.L_55 - .L_54)
.L_54:
        /*0004*/ 	.word	0x00000082


	//----- nvinfo : EIATTR_KPARAM_INFO
	.align		4
.L_55:
        /*0008*/ 	.byte	0x04, 0x17
        /*000a*/ 	.short	(.L_57 - .L_56)
.L_56:
        /*000c*/ 	.word	0x00000000
        /*0010*/ 	.short	0x0003
        /*0012*/ 	.short	0x0014
        /*0014*/ 	.byte	0x00, 0xf0, 0x11, 0x00


	//----- nvinfo : EIATTR_KPARAM_INFO
	.align		4
.L_57:
        /*0018*/ 	.byte	0x04, 0x17
        /*001a*/ 	.short	(.L_59 - .L_58)
.L_58:
        /*001c*/ 	.word	0x00000000
        /*0020*/ 	.short	0x0002
        /*0022*/ 	.short	0x0010
        /*0024*/ 	.byte	0x00, 0xf0, 0x11, 0x00


	//----- nvinfo : EIATTR_KPARAM_INFO
	.align		4
.L_59:
        /*0028*/ 	.byte	0x04, 0x17
        /*002a*/ 	.short	(.L_61 - .L_60)
.L_60:
        /*002c*/ 	.word	0x00000000
        /*0030*/ 	.short	0x0001
        /*0032*/ 	.short	0x0008
        /*0034*/ 	.byte	0x00, 0xf5, 0x21, 0x00


	//----- nvinfo : EIATTR_KPARAM_INFO
	.align		4
.L_61:
        /*0038*/ 	.byte	0x04, 0x17
        /*003a*/ 	.short	(.L_63 - .L_62)
.L_62:
        /*003c*/ 	.word	0x00000000
        /*0040*/ 	.short	0x0000
        /*0042*/ 	.short	0x0000
        /*0044*/ 	.byte	0x00, 0xf5, 0x21, 0x00


	//----- nvinfo : EIATTR_SPARSE_MMA_MASK
	.align		4
.L_63:
        /*0048*/ 	.byte	0x03, 0x50
        /*004a*/ 	.short	0x0000


	//----- nvinfo : EIATTR_MAXREG_COUNT
	.align		4
        /*004c*/ 	.byte	0x03, 0x1b
        /*004e*/ 	.short	0x00ff


	//----- nvinfo : EIATTR_NUM_BARRIERS
	.align		4
        /*0050*/ 	.byte	0x02, 0x4c
        /*0052*/ 	.byte	0x01
	.zero		1


	//----- nvinfo : EIATTR_MERCURY_ISA_VERSION
	.align		4
        /*0054*/ 	.byte	0x03, 0x5f
        /*0056*/ 	.short	0x0101


	//----- nvinfo : EIATTR_COOP_GROUP_MASK_REGIDS
	.align		4
        /*0058*/ 	.byte	0x04, 0x29
        /*005a*/ 	.short	(.L_65 - .L_64)


	//   ....[0]....
.L_64:
        /*005c*/ 	.word	0xffffffff


	//   ....[1]....
        /*0060*/ 	.word	0xffffffff


	//   ....[2]....
        /*0064*/ 	.word	0xffffffff


	//   ....[3]....
        /*0068*/ 	.word	0xffffffff


	//   ....[4]....
        /*006c*/ 	.word	0xffffffff


	//   ....[5]....
        /*0070*/ 	.word	0xffffffff


	//   ....[6]....
        /*0074*/ 	.word	0xffffffff


	//   ....[7]....
        /*0078*/ 	.word	0xffffffff


	//   ....[8]....
        /*007c*/ 	.word	0xffffffff


	//   ....[9]....
        /*0080*/ 	.word	0xffffffff


	//   ....[10]....
        /*0084*/ 	.word	0xffffffff


	//   ....[11]....
        /*0088*/ 	.word	0xffffffff


	//   ....[12]....
        /*008c*/ 	.word	0xffffffff


	//   ....[13]....
        /*0090*/ 	.word	0xffffffff


	//   ....[14]....
        /*0094*/ 	.word	0xffffffff


	//   ....[15]....
        /*0098*/ 	.word	0xffffffff


	//   ....[16]....
        /*009c*/ 	.word	0xffffffff


	//   ....[17]....
        /*00a0*/ 	.word	0xffffffff


	//   ....[18]....
        /*00a4*/ 	.word	0xffffffff


	//   ....[19]....
        /*00a8*/ 	.word	0xffffffff


	//----- nvinfo : EIATTR_COOP_GROUP_INSTR_OFFSETS
	.align		4
.L_65:
        /*00ac*/ 	.byte	0x04, 0x28
        /*00ae*/ 	.short	(.L_67 - .L_66)


	//   ....[0]....
.L_66:
        /*00b0*/ 	.word	0x000000d0


	//   ....[1]....
        /*00b4*/ 	.word	0x000000e0


	//   ....[2]....
        /*00b8*/ 	.word	0x000000f0


	//   ....[3]....
        /*00bc*/ 	.word	0x00000100


	//   ....[4]....
        /*00c0*/ 	.word	0x00000160


	//   ....[5]....
        /*00c4*/ 	.word	0x00000180


	//   ....[6]....
        /*00c8*/ 	.word	0x000001d0


	//   ....[7]....
        /*00cc*/ 	.word	0x000001e0


	//   ....[8]....
        /*00d0*/ 	.word	0x000001f0


	//   ....[9]....
        /*00d4*/ 	.word	0x00000200


	//   ....[10]....
        /*00d8*/ 	.word	0x00000280


	//   ....[11]....
        /*00dc*/ 	.word	0x00000290


	//   ....[12]....
        /*00e0*/ 	.word	0x000002a0


	//   ....[13]....
        /*00e4*/ 	.word	0x000002b0


	//   ....[14]....
        /*00e8*/ 	.word	0x000002f0


	//   ....[15]....
        /*00ec*/ 	.word	0x00000310


	//   ....[16]....
        /*00f0*/ 	.word	0x00000370


	//   ....[17]....
        /*00f4*/ 	.word	0x00000390


	//   ....[18]....
        /*00f8*/ 	.word	0x000003b0


	//   ....[19]....
        /*00fc*/ 	.word	0x000003d0


	//----- nvinfo : EIATTR_VRC_CTA_INIT_COUNT
	.align		4
.L_67:
        /*0100*/ 	.byte	0x02, 0x4a
	.zero		1
	.zero		1


	//----- nvinfo : EIATTR_EXIT_INSTR_OFFSETS
	.align		4
        /*0104*/ 	.byte	0x04, 0x1c
        /*0106*/ 	.short	(.L_69 - .L_68)


	//   ....[0]....
.L_68:
        /*0108*/ 	.word	0x00000490


	//   ....[1]....
        /*010c*/ 	.word	0x00000d40


	//   ....[2]....
        /*0110*/ 	.word	0x00002140


	//----- nvinfo : EIATTR_CRS_STACK_SIZE
	.align		4
.L_69:
        /*0114*/ 	.byte	0x04, 0x1e
        /*0116*/ 	.short	(.L_71 - .L_70)
.L_70:
        /*0118*/ 	.word	0x00000000


	//----- nvinfo : EIATTR_CBANK_PARAM_SIZE
	.align		4
.L_71:
        /*011c*/ 	.byte	0x03, 0x19
        /*011e*/ 	.short	0x0018


	//----- nvinfo : EIATTR_PARAM_CBANK
	.align		4
        /*0120*/ 	.byte	0x04, 0x0a
        /*0122*/ 	.short	(.L_73 - .L_72)
	.align		4
.L_72:
        /*0124*/ 	.word	index@(.nv.constant0._Z16reduction_blocksP9PseudoJetP4Distii)
        /*0128*/ 	.short	0x0380
        /*012a*/ 	.short	0x0018


	//----- nvinfo : EIATTR_SW_WAR
	.align		4
.L_73:
        /*012c*/ 	.byte	0x04, 0x36
        /*012e*/ 	.short	(.L_75 - .L_74)
.L_74:
        /*0130*/ 	.word	0x00000008
.L_75:


//--------------------- .nv.info._Z13reduction_minP9PseudoJetP4Distii --------------------------
	.section	.nv.info._Z13reduction_minP9PseudoJetP4Distii,"",@"SHT_CUDA_INFO"
	.sectionflags	@""
	.align	4


	//----- nvinfo : EIATTR_CUDA_API_VERSION
	.align		4
        /*0000*/ 	.byte	0x04, 0x37
        /*0002*/ 	.short	(.L_77 - .L_76)
.L_76:
        /*0004*/ 	.word	0x00000082


	//----- nvinfo : EIATTR_KPARAM_INFO
	.align		4
.L_77:
        /*0008*/ 	.byte	0x04, 0x17
        /*000a*/ 	.short	(.L_79 - .L_78)
.L_78:
        /*000c*/ 	.word	0x00000000
        /*0010*/ 	.short	0x0003
        /*0012*/ 	.short	0x0014
        /*0014*/ 	.byte	0x00, 0xf0, 0x11, 0x00


	//----- nvinfo : EIATTR_KPARAM_INFO
	.align		4
.L_79:
        /*0018*/ 	.byte	0x04, 0x17
        /*001a*/ 	.short	(.L_81 - .L_80)
.L_80:
        /*001c*/ 	.word	0x00000000
        /*0020*/ 	.short	0x0002
        /*0022*/ 	.short	0x0010
        /*0024*/ 	.byte	0x00, 0xf0, 0x11, 0x00


	//----- nvinfo : EIATTR_KPARAM_INFO
	.align		4
.L_81:
        /*0028*/ 	.byte	0x04, 0x17
        /*002a*/ 	.short	(.L_83 - .L_82)
.L_82:
        /*002c*/ 	.word	0x00000000
        /*0030*/ 	.short	0x0001
        /*0032*/ 	.short	0x0008
        /*0034*/ 	.byte	0x00, 0xf5, 0x21, 0x00


	//----- nvinfo : EIATTR_KPARAM_INFO
	.align		4
.L_83:
        /*0038*/ 	.byte	0x04, 0x17
        /*003a*/ 	.short	(.L_85 - .L_84)
.L_84:
        /*003c*/ 	.word	0x00000000
        /*0040*/ 	.short	0x0000
        /*0042*/ 	.short	0x0000
        /*0044*/ 	.byte	0x00, 0xf5, 0x21, 0x00


	//----- nvinfo : EIATTR_SPARSE_MMA_MASK
	.align		4
.L_85:
        /*0048*/ 	.byte	0x03, 0x50
        /*004a*/ 	.short	0x0000


	//----- nvinfo : EIATTR_MAXREG_COUNT
	.align		4
        /*004c*/ 	.byte	0x03, 0x1b
        /*004e*/ 	.short	0x00ff


	//----- nvinfo : EIATTR_NUM_BARRIERS
	.align		4
        /*0050*/ 	.byte	0x02, 0x4c
        /*0052*/ 	.byte	0x01
	.zero		1


	//----- nvinfo : EIATTR_MERCURY_ISA_VERSION
	.align		4
        /*0054*/ 	.byte	0x03, 0x5f
        /*0056*/ 	.short	0x0101


	//----- nvinfo : EIATTR_COOP_GROUP_MASK_REGIDS
	.align		4
        /*0058*/ 	.byte	0x04, 0x29
        /*005a*/ 	.short	(.L_87 - .L_86)


	//   ....[0]....
.L_86:
        /*005c*/ 	.word	0xffffffff


	//   ....[1]....
        /*0060*/ 	.word	0xffffffff


	//   ....[2]....
        /*0064*/ 	.word	0xffffffff


	//   ....[3]....
        /*0068*/ 	.word	0xffffffff


	//   ....[4]....
        /*006c*/ 	.word	0xffffffff


	//   ....[5]....
        /*0070*/ 	.word	0xffffffff


	//   ....[6]....
        /*0074*/ 	.word	0xffffffff


	//   ....[7]....
        /*0078*/ 	.word	0xffffffff


	//   ....[8]....
        /*007c*/ 	.word	0xffffffff


	//   ....[9]....
        /*0080*/ 	.word	0xffffffff


	//   ....[10]....
        /*0084*/ 	.word	0xffffffff


	//   ....[11]....
        /*0088*/ 	.word	0xffffffff


	//   ....[12]....
        /*008c*/ 	.word	0xffffffff


	//   ....[13]....
        /*0090*/ 	.word	0xffffffff


	//   ....[14]....
        /*0094*/ 	.word	0xffffffff


	//   ....[15]....
        /*0098*/ 	.word	0xffffffff


	//   ....[16]....
        /*009c*/ 	.word	0xffffffff


	//   ....[17]....
        /*00a0*/ 	.word	0xffffffff


	//   ....[18]....
        /*00a4*/ 	.word	0xffffffff


	//   ....[19]....
        /*00a8*/ 	.word	0xffffffff


	//----- nvinfo : EIATTR_COOP_GROUP_INSTR_OFFSETS
	.align		4
.L_87:
        /*00ac*/ 	.byte	0x04, 0x28
        /*00ae*/ 	.short	(.L_89 - .L_88)


	//   ....[0]....
.L_88:
        /*00b0*/ 	.word	0x000009b0


	//   ....[1]....
        /*00b4*/ 	.word	0x000009c0


	//   ....[2]....
        /*00b8*/ 	.word	0x000009d0


	//   ....[3]....
        /*00bc*/ 	.word	0x000009e0


	//   ....[4]....
        /*00c0*/ 	.word	0x00000a40


	//   ....[5]....
        /*00c4*/ 	.word	0x00000a60


	//   ....[6]....
        /*00c8*/ 	.word	0x00000a70


	//   ....[7]....
        /*00cc*/ 	.word	0x00000a80


	//   ....[8]....
        /*00d0*/ 	.word	0x00000ae0


	//   ....[9]....
        /*00d4*/ 	.word	0x00000b10


	//   ....[10]....
        /*00d8*/ 	.word	0x00000b20


	//   ....[11]....
        /*00dc*/ 	.word	0x00000b30


	//   ....[12]....
        /*00e0*/ 	.word	0x00000b90


	//   ....[13]....
        /*00e4*/ 	.word	0x00000bb0


	//   ....[14]....
        /*00e8*/ 	.word	0x00000bc0


	//   ....[15]....
        /*00ec*/ 	.word	0x00000bd0


	//   ....[16]....
        /*00f0*/ 	.word	0x00000c30


	//   ....[17]....
        /*00f4*/ 	.word	0x00000c50


	//   ....[18]....
        /*00f8*/ 	.word	0x00000c60


	//   ....[19]....
        /*00fc*/ 	.word	0x00000c70


	//----- nvinfo : EIATTR_VRC_CTA_INIT_COUNT
	.align		4
.L_89:
        /*0100*/ 	.byte	0x02, 0x4a
	.zero		1
	.zero		1


	//----- nvinfo : EIATTR_EXIT_INSTR_OFFSETS
	.align		4
        /*0104*/ 	.byte	0x04, 0x1c
        /*0106*/ 	.short	(.L_91 - .L_90)


	//   ....[0]....
.L_90:
        /*0108*/ 	.word	0x00000d90


	//   ....[1]....
        /*010c*/ 	.word	0x000019c0


	//----- nvinfo : EIATTR_CRS_STACK_SIZE
	.align		4
.L_91:
        /*0110*/ 	.byte	0x04, 0x1e
        /*0112*/ 	.short	(.L_93 - .L_92)
.L_92:
        /*0114*/ 	.word	0x00000000


	//----- nvinfo : EIATTR_CBANK_PARAM_SIZE
	.align		4
.L_93:
        /*0118*/ 	.byte	0x03, 0x19
        /*011a*/ 	.short	0x0018


	//----- nvinfo : EIATTR_PARAM_CBANK
	.align		4
        /*011c*/ 	.byte	0x04, 0x0a
        /*011e*/ 	.short	(.L_95 - .L_94)
	.align		4
.L_94:
        /*0120*/ 	.word	index@(.nv.constant0._Z13reduction_minP9PseudoJetP4Distii)
        /*0124*/ 	.short	0x0380
        /*0126*/ 	.short	0x0018


	//----- nvinfo : EIATTR_SW_WAR
	.align		4
.L_95:
        /*0128*/ 	.byte	0x04, 0x36
        /*012a*/ 	.short	(.L_97 - .L_96)
.L_96:
        /*012c*/ 	.word	0x00000008
.L_97:


//--------------------- .nv.info._Z8set_jetsP9PseudoJet --------------------------
	.section	.nv.info._Z8set_jetsP9PseudoJet,"",@"SHT_CUDA_INFO"
	.sectionflags	@""
	.align	4


	//----- nvinfo : EIATTR_CUDA_API_VERSION
	.align		4
        /*0000*/ 	.byte	0x04, 0x37
        /*0002*/ 	.short	(.L_99 - .L_98)
.L_98:
        /*0004*/ 	.word	0x00000082


	//----- nvinfo : EIATTR_KPARAM_INFO
	.align		4
.L_99:
        /*0008*/ 	.byte	0x04, 0x17
        /*000a*/ 	.short	(.L_101 - .L_100)
.L_100:
        /*000c*/ 	.word	0x00000000
        /*0010*/ 	.short	0x0000
        /*0012*/ 	.short	0x0000
        /*0014*/ 	.byte	0x00, 0xf5, 0x21, 0x00


	//----- nvinfo : EIATTR_SPARSE_MMA_MASK
	.align		4
.L_101:
        /*0018*/ 	.byte	0x03, 0x50
        /*001a*/ 	.short	0x0000


	//----- nvinfo : EIATTR_MAXREG_COUNT
	.align		4
        /*001c*/ 	.byte	0x03, 0x1b
        /*001e*/ 	.short	0x00ff


	//----- nvinfo : EIATTR_MERCURY_ISA_VERSION
	.align		4
        /*0020*/ 	.byte	0x03, 0x5f
        /*0022*/ 	.short	0x0101


	//----- nvinfo : EIATTR_VRC_CTA_INIT_COUNT
	.align		4
        /*0024*/ 	.byte	0x02, 0x4a
	.zero		1
	.zero		1


	//----- nvinfo : EIATTR_EXIT_INSTR_OFFSETS
	.align		4
        /*0028*/ 	.byte	0x04, 0x1c
        /*002a*/ 	.short	(.L_103 - .L_102)


	//   ....[0]....
.L_102:
        /*002c*/ 	.word	0x00000a00


	//   ....[1]....
        /*0030*/ 	.word	0x00000a30


	//   ....[2]....
        /*0034*/ 	.word	0x000011f0


	//   ....[3]....
        /*0038*/ 	.word	0x00001220


	//----- nvinfo : EIATTR_CRS_STACK_SIZE
	.align		4
.L_103:
        /*003c*/ 	.byte	0x04, 0x1e
        /*003e*/ 	.short	(.L_105 - .L_104)
.L_104:
        /*0040*/ 	.word	0x00000000


	//----- nvinfo : EIATTR_CBANK_PARAM_SIZE
	.align		4
.L_105:
        /*0044*/ 	.byte	0x03, 0x19
        /*0046*/ 	.short	0x0008


	//----- nvinfo : EIATTR_PARAM_CBANK
	.align		4
        /*0048*/ 	.byte	0x04, 0x0a
        /*004a*/ 	.short	(.L_107 - .L_106)
	.align		4
.L_106:
        /*004c*/ 	.word	index@(.nv.constant0._Z8set_jetsP9PseudoJet)
        /*0050*/ 	.short	0x0380
        /*0052*/ 	.short	0x0008


	//----- nvinfo : EIATTR_SW_WAR
	.align		4
.L_107:
        /*0054*/ 	.byte	0x04, 0x36
        /*0056*/ 	.short	(.L_109 - .L_108)
.L_108:
        /*0058*/ 	.word	0x00000008
.L_109:


//--------------------- .nv.callgraph             --------------------------
	.section	.nv.callgraph,"",@"SHT_CUDA_CALLGRAPH"
	.align	4
	.sectionentsize	8
	.align		4
        /*0000*/ 	.word	0x00000000
	.align		4
        /*0004*/ 	.word	0xffffffff
	.align		4
        /*0008*/ 	.word	0x00000000
	.align		4
        /*000c*/ 	.word	0xfffffffe
	.align		4
        /*0010*/ 	.word	0x00000000
	.align		4
        /*0014*/ 	.word	0xfffffffd
	.align		4
        /*0018*/ 	.word	0x00000000
	.align		4
        /*001c*/ 	.word	0xfffffffc


//--------------------- .nv.constant4             --------------------------
	.section	.nv.constant4,"a",@progbits
	.align	8
	.align		8
.nv.constant4:
        /*0000*/ 	.dword	_ZN34_INTERNAL_62d108bd_4_k_cu_8f2e2fab4cuda3std3__45__cpo5beginE
	.align		8
        /*0008*/ 	.dword	_ZN34_INTERNAL_62d108bd_4_k_cu_8f2e2fab4cuda3std3__45__cpo3endE
	.align		8
        /*0010*/ 	.dword	_ZN34_INTERNAL_62d108bd_4_k_cu_8f2e2fab4cuda3std3__45__cpo6cbeginE
	.align		8
        /*0018*/ 	.dword	_ZN34_INTERNAL_62d108bd_4_k_cu_8f2e2fab4cuda3std3__45__cpo4cendE
	.align		8
        /*0020*/ 	.dword	_ZN34_INTERNAL_62d108bd_4_k_cu_8f2e2fab4cuda3std3__45__cpo6rbeginE
	.align		8
        /*0028*/ 	.dword	_ZN34_INTERNAL_62d108bd_4_k_cu_8f2e2fab4cuda3std3__45__cpo4rendE
	.align		8
        /*0030*/ 	.dword	_ZN34_INTERNAL_62d108bd_4_k_cu_8f2e2fab4cuda3std3__45__cpo7crbeginE
	.align		8
        /*0038*/ 	.dword	_ZN34_INTERNAL_62d108bd_4_k_cu_8f2e2fab4cuda3std3__45__cpo5crendE
	.align		8
        /*0040*/ 	.dword	_ZN34_INTERNAL_62d108bd_4_k_cu_8f2e2fab4cuda3std3__436_GLOBAL__N__62d108bd_4_k_cu_8f2e2fab6ignoreE
	.align		8
        /*0048*/ 	.dword	_ZN34_INTERNAL_62d108bd_4_k_cu_8f2e2fab4cuda3std3__419piecewise_constructE
	.align		8
        /*0050*/ 	.dword	_ZN34_INTERNAL_62d108bd_4_k_cu_8f2e2fab4cuda3std3__48in_placeE
	.align		8
        /*0058*/ 	.dword	_ZN34_INTERNAL_62d108bd_4_k_cu_8f2e2fab4cuda3std3__420unreachable_sentinelE
	.align		8
        /*0060*/ 	.dword	_ZN34_INTERNAL_62d108bd_4_k_cu_8f2e2fab4cuda3std6ranges3__45__cpo4swapE
	.align		8
        /*0068*/ 	.dword	_ZN34_INTERNAL_62d108bd_4_k_cu_8f2e2fab4cuda3std6ranges3__45__cpo9iter_moveE
	.align		8
        /*0070*/ 	.dword	_ZN34_INTERNAL_62d108bd_4_k_cu_8f2e2fab4cuda3std6ranges3__45__cpo5beginE
	.align		8
        /*0078*/ 	.dword	_ZN34_INTERNAL_62d108bd_4_k_cu_8f2e2fab4cuda3std6ranges3__45__cpo3endE
	.align		8
        /*0080*/ 	.dword	_ZN34_INTERNAL_62d108bd_4_k_cu_8f2e2fab4cuda3std6ranges3__45__cpo6cbeginE
	.align		8
        /*0088*/ 	.dword	_ZN34_INTERNAL_62d108bd_4_k_cu_8f2e2fab4cuda3std6ranges3__45__cpo4cendE
	.align		8
        /*0090*/ 	.dword	_ZN34_INTERNAL_62d108bd_4_k_cu_8f2e2fab4cuda3std6ranges3__45__cpo7advanceE
	.align		8
        /*0098*/ 	.dword	_ZN34_INTERNAL_62d108bd_4_k_cu_8f2e2fab4cuda3std6ranges3__45__cpo9iter_swapE
	.align		8
        /*00a0*/ 	.dword	_ZN34_INTERNAL_62d108bd_4_k_cu_8f2e2fab4cuda3std6ranges3__45__cpo4nextE
	.align		8
        /*00a8*/ 	.dword	_ZN34_INTERNAL_62d108bd_4_k_cu_8f2e2fab4cuda3std6ranges3__45__cpo4prevE
	.align		8
        /*00b0*/ 	.dword	_ZN34_INTERNAL_62d108bd_4_k_cu_8f2e2fab4cuda3std6ranges3__45__cpo4dataE
	.align		8
        /*00b8*/ 	.dword	_ZN34_INTERNAL_62d108bd_4_k_cu_8f2e2fab4cuda3std6ranges3__45__cpo5cdataE
	.align		8
        /*00c0*/ 	.dword	_ZN34_INTERNAL_62d108bd_4_k_cu_8f2e2fab4cuda3std6ranges3__45__cpo4sizeE
	.align		8
        /*00c8*/ 	.dword	_ZN34_INTERNAL_62d108bd_4_k_cu_8f2e2fab4cuda3std6ranges3__45__cpo5ssizeE
	.align		8
        /*00d0*/ 	.dword	_ZN34_INTERNAL_62d108bd_4_k_cu_8f2e2fab4cuda3std6ranges3__45__cpo8distanceE
	.align		8
        /*00d8*/ 	.dword	_ZN34_INTERNAL_62d108bd_4_k_cu_8f2e2fab6thrust24THRUST_300001_SM_1000_NS6system6detail10sequential3seqE


//--------------------- .text._Z16reduction_blocksP9PseudoJetP4Distii --------------------------
	.section	.text._Z16reduction_blocksP9PseudoJetP4Distii,"ax",@progbits
	.align	128
        .global         _Z16reduction_blocksP9PseudoJetP4Distii
        .type           _Z16reduction_blocksP9PseudoJetP4Distii,@function
        .size           _Z16reduction_blocksP9PseudoJetP4Distii,(.L_x_57 - _Z16reduction_blocksP9PseudoJetP4Distii)
        .other          _Z16reduction_blocksP9PseudoJetP4Distii,@"STO_CUDA_ENTRY STV_DEFAULT"
_Z16reduction_blocksP9PseudoJetP4Distii:
.text._Z16reduction_blocksP9PseudoJetP4Distii:
[----:B------:R-:W-:Y:S01]  /*0000*/  LDC R1, c[0x0][0x37c] ;  /* 0x0000df00ff017b82 */ /* 0x000fe20000000800 */
[----:B------:R-:W0:Y:S01]  /*0010*/  S2R R0, SR_TID.X ;  /* 0x0000000000007919 */ /* 0x000e220000002100 */
[----:B------:R-:W0:Y:S01]  /*0020*/  LDCU UR4, c[0x0][0x390] ;  /* 0x00007200ff0477ac */ /* 0x000e220008000800 */
[----:B------:R-:W-:Y:S02]  /*0030*/  IMAD.MOV.U32 R4, RZ, RZ, 0x57ca82ae ;  /* 0x57ca82aeff047424 */ /* 0x000fe400078e00ff */
[----:B------:R-:W-:Y:S01]  /*0040*/  IMAD.MOV.U32 R5, RZ, RZ, 0x7feffffc ;  /* 0x7feffffcff057424 */ /* 0x000fe200078e00ff */
[----:B------:R-:W1:Y:S01]  /*0050*/  LDCU.64 UR6, c[0x0][0x358] ;  /* 0x00006b00ff0677ac */ /* 0x000e620008000a00 */
[----:B0-----:R-:W-:-:S13]  /*0060*/  ISETP.GE.U32.AND P0, PT, R0, UR4, PT ;  /* 0x0000000400007c0c */ /* 0x001fda000bf06070 */
[----:B------:R-:W0:Y:S02]  /*0070*/  @!P0 LDC.64 R6, c[0x0][0x388] ;  /* 0x0000e200ff068b82 */ /* 0x000e240000000a00 */
[----:B0-----:R-:W-:-:S05]  /*0080*/  @!P0 IMAD.WIDE.U32 R6, R0, 0x10, R6 ;  /* 0x0000001000068825 */ /* 0x001fca00078e0006 */
[----:B-1----:R-:W2:Y:S04]  /*0090*/  @!P0 LDG.E.64 R4, desc[UR6][R6.64] ;  /* 0x0000000606048981 */ /* 0x002ea8000c1e1b00 */
[----:B------:R-:W3:Y:S01]  /*00a0*/  @!P0 LDG.E.64 R12, desc[UR6][R6.64+0x8] ;  /* 0x00000806060c8981 */ /* 0x000ee2000c1e1b00 */
[----:B------:R-:W-:Y:S01]  /*00b0*/  ISETP.NE.AND P2, PT, R0, RZ, PT ;  /* 0x000000ff0000720c */ /* 0x000fe20003f45270 */
[----:B------:R-:W0:Y:S02]  /*00c0*/  S2R R2, SR_LANEID ;  /* 0x0000000000027919 */ /* 0x000e240000000000 */
[----:B--2---:R-:W-:Y:S04]  /*00d0*/  SHFL.DOWN PT, R8, R4, 0x1, 0x1f ;  /* 0x08201f0004087f89 */ /* 0x004fe800000e0000 */
[----:B------:R-:W1:Y:S04]  /*00e0*/  SHFL.DOWN PT, R9, R5, 0x1, 0x1f ;  /* 0x08201f0005097f89 */ /* 0x000e6800000e0000 */
[----:B---3--:R-:W2:Y:S04]  /*00f0*/  SHFL.DOWN PT, R3, R12, 0x1, 0x1f ;  /* 0x08201f000c037f89 */ /* 0x008ea800000e0000 */
[----:B------:R-:W3:Y:S01]  /*0100*/  SHFL.DOWN PT, R14, R13, 0x1, 0x1f ;  /* 0x08201f000d0e7f89 */ /* 0x000ee200000e0000 */
[----:B-1----:R-:W-:-:S06]  /*0110*/  DSETP.GEU.AND P0, PT, R4, R8, PT ;  /* 0x000000080400722a */ /* 0x002fcc0003f0e000 */
[----:B0-----:R-:W-:-:S04]  /*0120*/  ISETP.GT.OR P0, PT, R2, 0x1e, !P0 ;  /* 0x0000001e0200780c */ /* 0x001fc80004704670 */
[----:B------:R-:W-:Y:S02]  /*0130*/  FSEL R10, R4, R8, P0 ;  /* 0x00000008040a7208 */ /* 0x000fe40000000000 */
[----:B------:R-:W-:Y:S02]  /*0140*/  FSEL R11, R5, R9, P0 ;  /* 0x00000009050b7208 */ /* 0x000fe40000000000 */
[----:B--2---:R-:W-:Y:S01]  /*0150*/  SEL R3, R12, R3, P0 ;  /* 0x000000030c037207 */ /* 0x004fe20000000000 */
[----:B------:R-:W-:Y:S01]  /*0160*/  SHFL.DOWN PT, R8, R10, 0x2, 0x1f ;  /* 0x08401f000a087f89 */ /* 0x000fe200000e0000 */
[----:B---3--:R-:W-:-:S03]  /*0170*/  SEL R14, R13, R14, P0 ;  /* 0x0000000e0d0e7207 */ /* 0x008fc60000000000 */
[----:B------:R-:W0:Y:S02]  /*0180*/  SHFL.DOWN PT, R9, R11, 0x2, 0x1f ;  /* 0x08401f000b097f89 */ /* 0x000e2400000e0000 */
[----:B0-----:R-:W-:-:S06]  /*0190*/  DSETP.GEU.AND P1, PT, R10, R8, PT ;  /* 0x000000080a00722a */ /* 0x001fcc0003f2e000 */
[----:B------:R-:W-:-:S04]  /*01a0*/  ISETP.GT.OR P1, PT, R2, 0x1d, !P1 ;  /* 0x0000001d0200780c */ /* 0x000fc80004f24670 */
[----:B------:R-:W-:Y:S02]  /*01b0*/  FSEL R6, R10, R8, P1 ;  /* 0x000000080a067208 */ /* 0x000fe40000800000 */
[----:B------:R-:W-:Y:S01]  /*01c0*/  FSEL R7, R11, R9, P1 ;  /* 0x000000090b077208 */ /* 0x000fe20000800000 */
[----:B------:R-:W0:Y:S04]  /*01d0*/  SHFL.DOWN PT, R8, R3, 0x2, 0x1f ;  /* 0x08401f0003087f89 */ /* 0x000e2800000e0000 */
[----:B------:R-:W-:Y:S04]  /*01e0*/  SHFL.DOWN PT, R4, R6, 0x4, 0x1f ;  /* 0x08801f0006047f89 */ /* 0x000fe800000e0000 */
[----:B------:R-:W1:Y:S04]  /*01f0*/  SHFL.DOWN PT, R5, R7, 0x4, 0x1f ;  /* 0x08801f0007057f89 */ /* 0x000e6800000e0000 */
[----:B------:R-:W2:Y:S01]  /*0200*/  SHFL.DOWN PT, R9, R14, 0x2, 0x1f ;  /* 0x08401f000e097f89 */ /* 0x000ea200000e0000 */
[----:B0-----:R-:W-:Y:S01]  /*0210*/  SEL R11, R3, R8, P1 ;  /* 0x00000008030b7207 */ /* 0x001fe20000800000 */
[----:B-1----:R-:W-:Y:S01]  /*0220*/  DSETP.GEU.AND P0, PT, R6, R4, PT ;  /* 0x000000040600722a */ /* 0x002fe20003f0e000 */
[----:B--2---:R-:W-:-:S05]  /*0230*/  SEL R10, R14, R9, P1 ;  /* 0x000000090e0a7207 */ /* 0x004fca0000800000 */
[C---:B------:R-:W-:Y:S02]  /*0240*/  ISETP.GT.OR P0, PT, R2.reuse, 0x1b, !P0 ;  /* 0x0000001b0200780c */ /* 0x040fe40004704670 */
[----:B------:R-:W-:Y:S02]  /*0250*/  ISETP.NE.AND P1, PT, R2, RZ, PT ;  /* 0x000000ff0200720c */ /* 0x000fe40003f25270 */
[----:B------:R-:W-:Y:S02]  /*0260*/  FSEL R8, R6, R4, P0 ;  /* 0x0000000406087208 */ /* 0x000fe40000000000 */
[----:B------:R-:W-:Y:S01]  /*0270*/  FSEL R9, R7, R5, P0 ;  /* 0x0000000507097208 */ /* 0x000fe20000000000 */
[----:B------:R-:W0:Y:S04]  /*0280*/  SHFL.DOWN PT, R6, R11, 0x4, 0x1f ;  /* 0x08801f000b067f89 */ /* 0x000e2800000e0000 */
[----:B------:R-:W1:Y:S04]  /*0290*/  SHFL.DOWN PT, R7, R10, 0x4, 0x1f ;  /* 0x08801f000a077f89 */ /* 0x000e6800000e0000 */
[----:B------:R-:W-:Y:S04]  /*02a0*/  SHFL.DOWN PT, R4, R8, 0x8, 0x1f ;  /* 0x09001f0008047f89 */ /* 0x000fe800000e0000 */
[----:B------:R-:W2:Y:S01]  /*02b0*/  SHFL.DOWN PT, R5, R9, 0x8, 0x1f ;  /* 0x09001f0009057f89 */ /* 0x000ea200000e0000 */
[----:B------:R-:W3:Y:S01]  /*02c0*/  @!P1 S2R R15, SR_CgaCtaId ;  /* 0x00000000000f9919 */ /* 0x000ee20000008800 */
[----:B0-----:R-:W-:-:S02]  /*02d0*/  SEL R12, R11, R6, P0 ;  /* 0x000000060b0c7207 */ /* 0x001fc40000000000 */
[----:B-1----:R-:W-:-:S03]  /*02e0*/  SEL R3, R10, R7, P0 ;  /* 0x000000070a037207 */ /* 0x002fc60000000000 */
[----:B------:R-:W0:Y:S01]  /*02f0*/  SHFL.DOWN PT, R13, R12, 0x8, 0x1f ;  /* 0x09001f000c0d7f89 */ /* 0x000e2200000e0000 */
[----:B------:R-:W-:-:S03]  /*0300*/  @!P1 MOV R10, 0x400 ;  /* 0x00000400000a9802 */ /* 0x000fc60000000f00 */
[----:B------:R-:W1:Y:S01]  /*0310*/  SHFL.DOWN PT, R14, R3, 0x8, 0x1f ;  /* 0x09001f00030e7f89 */ /* 0x000e6200000e0000 */
[----:B--2---:R-:W-:-:S06]  /*0320*/  DSETP.GEU.AND P0, PT, R8, R4, PT ;  /* 0x000000040800722a */ /* 0x004fcc0003f0e000 */
[----:B------:R-:W-:-:S04]  /*0330*/  ISETP.GT.OR P0, PT, R2, 0x17, !P0 ;  /* 0x000000170200780c */ /* 0x000fc80004704670 */
[----:B------:R-:W-:Y:S02]  /*0340*/  FSEL R6, R8, R4, P0 ;  /* 0x0000000408067208 */ /* 0x000fe40000000000 */
[----:B------:R-:W-:Y:S02]  /*0350*/  FSEL R7, R9, R5, P0 ;  /* 0x0000000509077208 */ /* 0x000fe40000000000 */
[----:B---3--:R-:W-:Y:S01]  /*0360*/  @!P1 LEA R10, R15, R10, 0x18 ;  /* 0x0000000a0f0a9211 */ /* 0x008fe200078ec0ff */
[----:B------:R-:W-:Y:S01]  /*0370*/  SHFL.DOWN PT, R4, R6, 0x10, 0x1f ;  /* 0x0a001f0006047f89 */ /* 0x000fe200000e0000 */
[----:B0-----:R-:W-:-:S03]  /*0380*/  SEL R8, R12, R13, P0 ;  /* 0x0000000d0c087207 */ /* 0x001fc60000000000 */
[----:B------:R-:W0:Y:S01]  /*0390*/  SHFL.DOWN PT, R5, R7, 0x10, 0x1f ;  /* 0x0a001f0007057f89 */ /* 0x000e2200000e0000 */
[----:B-1----:R-:W-:-:S03]  /*03a0*/  SEL R14, R3, R14, P0 ;  /* 0x0000000e030e7207 */ /* 0x002fc60000000000 */
[----:B------:R-:W1:Y:S01]  /*03b0*/  SHFL.DOWN PT, R9, R8, 0x10, 0x1f ;  /* 0x0a001f0008097f89 */ /* 0x000e6200000e0000 */
[----:B------:R-:W-:-:S03]  /*03c0*/  @!P1 SHF.R.U32.HI R3, RZ, 0x1, R0 ;  /* 0x00000001ff039819 */ /* 0x000fc60000011600 */
[----:B------:R-:W2:Y:S01]  /*03d0*/  SHFL.DOWN PT, R11, R14, 0x10, 0x1f ;  /* 0x0a001f000e0b7f89 */ /* 0x000ea200000e0000 */
[----:B------:R-:W-:-:S05]  /*03e0*/  @!P1 LOP3.LUT R3, R3, 0x1f0, RZ, 0xc0, !PT ;  /* 0x000001f003039812 */ /* 0x000fca00078ec0ff */
[----:B------:R-:W-:Y:S01]  /*03f0*/  @!P1 IMAD.IADD R15, R3, 0x1, R10 ;  /* 0x00000001030f9824 */ /* 0x000fe200078e020a */
[----:B0-----:R-:W-:-:S06]  /*0400*/  DSETP.GEU.AND P0, PT, R6, R4, PT ;  /* 0x000000040600722a */ /* 0x001fcc0003f0e000 */
[----:B------:R-:W-:-:S04]  /*0410*/  ISETP.GT.OR P0, PT, R2, 0xf, !P0 ;  /* 0x0000000f0200780c */ /* 0x000fc80004704670 */
[----:B------:R-:W-:Y:S02]  /*0420*/  FSEL R12, R6, R4, P0 ;  /* 0x00000004060c7208 */ /* 0x000fe40000000000 */
[----:B------:R-:W-:Y:S02]  /*0430*/  FSEL R13, R7, R5, P0 ;  /* 0x00000005070d7208 */ /* 0x000fe40000000000 */
[----:B-1----:R-:W-:Y:S02]  /*0440*/  SEL R2, R8, R9, P0 ;  /* 0x0000000908027207 */ /* 0x002fe40000000000 */
[----:B--2---:R-:W-:Y:S01]  /*0450*/  SEL R3, R14, R11, P0 ;  /* 0x0000000b0e037207 */ /* 0x004fe20000000000 */
[----:B------:R0:W-:Y:S04]  /*0460*/  @!P1 STS.64 [R15+0x10], R12 ;  /* 0x0000100c0f009388 */ /* 0x0001e80000000a00 */
[----:B------:R0:W-:Y:S01]  /*0470*/  @!P1 STS.64 [R15+0x18], R2 ;  /* 0x000018020f009388 */ /* 0x0001e20000000a00 */
[----:B------:R-:W-:Y:S06]  /*0480*/  BAR.SYNC.DEFER_BLOCKING 0x0 ;  /* 0x0000000000007b1d */ /* 0x000fec0000010000 */
[----:B------:R-:W-:Y:S05]  /*0490*/  @P2 EXIT ;  /* 0x000000000000294d */ /* 0x000fea0003800000 */
[----:B------:R-:W1:Y:S01]  /*04a0*/  S2UR UR5, SR_CgaCtaId ;  /* 0x00000000000579c3 */ /* 0x000e620000008800 */
[----:B------:R-:W-:Y:S02]  /*04b0*/  UMOV UR4, 0x400 ;  /* 0x0000040000047882 */ /* 0x000fe40000000000 */
[----:B-1----:R-:W-:-:S09]  /*04c0*/  ULEA UR4, UR5, UR4, 0x18 ;  /* 0x0000000405047291 */ /* 0x002fd2000f8ec0ff */
[----:B------:R-:W1:Y:S04]  /*04d0*/  LDS.64 R4, [UR4+0x20] ;  /* 0x00002004ff047984 */ /* 0x000e680008000a00 */
[----:B------:R-:W2:Y:S04]  /*04e0*/  LDS.64 R6, [UR4+0x30] ;  /* 0x00003004ff067984 */ /* 0x000ea80008000a00 */
[----:B------:R-:W3:Y:S04]  /*04f0*/  LDS.64 R8, [UR4+0x40] ;  /* 0x00004004ff087984 */ /* 0x000ee80008000a00 */
[----:B------:R-:W4:Y:S04]  /*0500*/  LDS.64 R10, [UR4+0x50] ;  /* 0x00005004ff0a7984 */ /* 0x000f280008000a00 */
[----:B------:R-:W-:Y:S04]  /*0510*/  LDS.64 R20, [UR4+0x28] ;  /* 0x00002804ff147984 */ /* 0x000fe80008000a00 */
[----:B0-----:R-:W-:Y:S04]  /*0520*/  LDS.64 R14, [UR4+0x90] ;  /* 0x00009004ff0e7984 */ /* 0x001fe80008000a00 */
[----:B------:R-:W-:Y:S04]  /*0530*/  LDS.64 R16, [UR4+0xa0] ;  /* 0x0000a004ff107984 */ /* 0x000fe80008000a00 */
[----:B------:R-:W-:Y:S04]  /*0540*/  LDS.64 R22, [UR4+0x48] ;  /* 0x00004804ff167984 */ /* 0x000fe80008000a00 */
[----:B------:R-:W-:Y:S04]  /*0550*/  LDS.64 R18, [UR4+0xb0] ;  /* 0x0000b004ff127984 */ /* 0x000fe80008000a00 */
[----:B------:R-:W-:Y:S01]  /*0560*/  LDS.64 R26, [UR4+0xc8] ;  /* 0x0000c804ff1a7984 */ /* 0x000fe20008000a00 */
[----:B-1----:R-:W-:-:S03]  /*0570*/  DSETP.GEU.AND P3, PT, R12, R4, PT ;  /* 0x000000040c00722a */ /* 0x002fc60003f6e000 */
[----:B------:R-:W-:Y:S04]  /*0580*/  LDS.64 R28, [UR4+0xd8] ;  /* 0x0000d804ff1c7984 */ /* 0x000fe80008000a00 */
[----:B------:R-:W-:Y:S01]  /*0590*/  LDS.64 R30, [UR4+0xe8] ;  /* 0x0000e804ff1e7984 */ /* 0x000fe20008000a00 */
[----:B------:R-:W-:Y:S02]  /*05a0*/  FSEL R12, R12, R4, !P3 ;  /* 0x000000040c0c7208 */ /* 0x000fe40005800000 */
[----:B------:R-:W-:Y:S02]  /*05b0*/  FSEL R13, R13, R5, !P3 ;  /* 0x000000050d0d7208 */ /* 0x000fe40005800000 */
[----:B------:R-:W0:Y:S04]  /*05c0*/  LDS.64 R4, [UR4+0x60] ;  /* 0x00006004ff047984 */ /* 0x000e280008000a00 */
[----:B--2---:R-:W-:-:S06]  /*05d0*/  DSETP.GEU.AND P4, PT, R12, R6, PT ;  /* 0x000000060c00722a */ /* 0x004fcc0003f8e000 */
[----:B------:R-:W-:Y:S02]  /*05e0*/  FSEL R12, R12, R6, !P4 ;  /* 0x000000060c0c7208 */ /* 0x000fe40006000000 */
[----:B------:R-:W-:Y:S02]  /*05f0*/  FSEL R13, R13, R7, !P4 ;  /* 0x000000070d0d7208 */ /* 0x000fe40006000000 */
[----:B------:R-:W1:Y:S04]  /*0600*/  LDS.64 R6, [UR4+0x70] ;  /* 0x00007004ff067984 */ /* 0x000e680008000a00 */
[----:B---3--:R-:W-:-:S06]  /*0610*/  DSETP.GEU.AND P5, PT, R12, R8, PT ;  /* 0x000000080c00722a */ /* 0x008fcc0003fae000 */
[----:B------:R-:W-:Y:S02]  /*0620*/  FSEL R8, R12, R8, !P5 ;  /* 0x000000080c087208 */ /* 0x000fe40006800000 */
[----:B------:R-:W-:Y:S02]  /*0630*/  FSEL R9, R13, R9, !P5 ;  /* 0x000000090d097208 */ /* 0x000fe40006800000 */
[----:B------:R-:W2:Y:S04]  /*0640*/  LDS.64 R12, [UR4+0x80] ;  /* 0x00008004ff0c7984 */ /* 0x000ea80008000a00 */
[----:B----4-:R-:W-:-:S06]  /*0650*/  DSETP.GEU.AND P6, PT, R8, R10, PT ;  /* 0x0000000a0800722a */ /* 0x010fcc0003fce000 */
[----:B------:R-:W-:Y:S02]  /*0660*/  FSEL R10, R8, R10, !P6 ;  /* 0x0000000a080a7208 */ /* 0x000fe40007000000 */
[----:B------:R-:W-:Y:S02]  /*0670*/  FSEL R11, R9, R11, !P6 ;  /* 0x0000000b090b7208 */ /* 0x000fe40007000000 */
[----:B------:R-:W3:Y:S04]  /*0680*/  LDS.64 R8, [UR4+0x38] ;  /* 0x00003804ff087984 */ /* 0x000ee80008000a00 */
[----:B0-----:R-:W-:-:S06]  /*0690*/  DSETP.GEU.AND P0, PT, R10, R4, PT ;  /* 0x000000040a00722a */ /* 0x001fcc0003f0e000 */
[----:B------:R-:W-:Y:S02]  /*06a0*/  FSEL R4, R10, R4, !P0 ;  /* 0x000000040a047208 */ /* 0x000fe40004000000 */
[----:B------:R-:W-:Y:S02]  /*06b0*/  FSEL R5, R11, R5, !P0 ;  /* 0x000000050b057208 */ /* 0x000fe40004000000 */
[----:B------:R-:W-:Y:S04]  /*06c0*/  LDS.64 R10, [UR4+0xc0] ;  /* 0x0000c004ff0a7984 */ /* 0x000fe80008000a00 */
[----:B-1----:R-:W-:-:S06]  /*06d0*/  DSETP.GEU.AND P1, PT, R4, R6, PT ;  /* 0x000000060400722a */ /* 0x002fcc0003f2e000 */
[----:B------:R-:W-:Y:S02]  /*06e0*/  FSEL R6, R4, R6, !P1 ;  /* 0x0000000604067208 */ /* 0x000fe40004800000 */
[----:B------:R-:W-:Y:S02]  /*06f0*/  FSEL R7, R5, R7, !P1 ;  /* 0x0000000705077208 */ /* 0x000fe40004800000 */
[----:B------:R-:W0:Y:S04]  /*0700*/  LDS.64 R4, [UR4+0x58] ;  /* 0x00005804ff047984 */ /* 0x000e280008000a00 */
[----:B--2---:R-:W-:-:S06]  /*0710*/  DSETP.GEU.AND P2, PT, R6, R12, PT ;  /* 0x0000000c0600722a */ /* 0x004fcc0003f4e000 */
[----:B------:R-:W-:Y:S02]  /*0720*/  FSEL R6, R6, R12, !P2 ;  /* 0x0000000c06067208 */ /* 0x000fe40005000000 */
[----:B------:R-:W-:Y:S02]  /*0730*/  FSEL R7, R7, R13, !P2 ;  /* 0x0000000d07077208 */ /* 0x000fe40005000000 */
[----:B---3--:R-:W-:Y:S02]  /*0740*/  @!P4 SEL R9, R3, R21, !P3 ;  /* 0x000000150309c207 */ /* 0x008fe40005800000 */
[----:B------:R-:W-:Y:S02]  /*0750*/  @!P4 SEL R8, R2, R20, !P3 ;  /* 0x000000140208c207 */ /* 0x000fe40005800000 */
[----:B------:R-:W-:Y:S01]  /*0760*/  DSETP.GEU.AND P3, PT, R6, R14, PT ;  /* 0x0000000e0600722a */ /* 0x000fe20003f6e000 */
[----:B------:R-:W-:Y:S04]  /*0770*/  LDS.64 R2, [UR4+0xd0] ;  /* 0x0000d004ff027984 */ /* 0x000fe80008000a00 */
[----:B------:R-:W-:Y:S01]  /*0780*/  LDS.64 R20, [UR4+0xf0] ;  /* 0x0000f004ff147984 */ /* 0x000fe20008000a00 */
[----:B------:R-:W-:-:S02]  /*0790*/  FSEL R12, R6, R14, !P3 ;  /* 0x0000000e060c7208 */ /* 0x000fc40005800000 */
[----:B------:R-:W-:Y:S02]  /*07a0*/  FSEL R13, R7, R15, !P3 ;  /* 0x0000000f070d7208 */ /* 0x000fe40005800000 */
[----:B------:R-:W-:Y:S04]  /*07b0*/  LDS.64 R14, [UR4+0x68] ;  /* 0x00006804ff0e7984 */ /* 0x000fe80008000a00 */
[----:B------:R-:W1:Y:S01]  /*07c0*/  LDS.64 R6, [UR4+0x78] ;  /* 0x00007804ff067984 */ /* 0x000e620008000a00 */
[----:B------:R-:W-:-:S06]  /*07d0*/  DSETP.GEU.AND P4, PT, R12, R16, PT ;  /* 0x000000100c00722a */ /* 0x000fcc0003f8e000 */
[----:B------:R-:W-:Y:S02]  /*07e0*/  FSEL R12, R12, R16, !P4 ;  /* 0x000000100c0c7208 */ /* 0x000fe40006000000 */
[----:B------:R-:W-:Y:S02]  /*07f0*/  FSEL R13, R13, R17, !P4 ;  /* 0x000000110d0d7208 */ /* 0x000fe40006000000 */
[----:B0-----:R-:W-:Y:S01]  /*0800*/  @!P6 SEL R4, R8, R22, !P5 ;  /* 0x000000160804e207 */ /* 0x001fe20006800000 */
[----:B------:R-:W-:Y:S01]  /*0810*/  LDS.64 R16, [UR4+0x98] ;  /* 0x00009804ff107984 */ /* 0x000fe20008000a00 */
[----:B------:R-:W-:Y:S02]  /*0820*/  @!P6 SEL R5, R9, R23, !P5 ;  /* 0x000000170905e207 */ /* 0x000fe40006800000 */
[----:B------:R-:W-:Y:S01]  /*0830*/  DSETP.GEU.AND P5, PT, R12, R18, PT ;  /* 0x000000120c00722a */ /* 0x000fe20003fae000 */
[----:B------:R-:W0:Y:S04]  /*0840*/  LDS.64 R8, [UR4+0xe0] ;  /* 0x0000e004ff087984 */ /* 0x000e280008000a00 */
[----:B------:R-:W-:Y:S01]  /*0850*/  LDS.64 R22, [UR4+0xa8] ;  /* 0x0000a804ff167984 */ /* 0x000fe20008000a00 */
[----:B------:R-:W-:-:S02]  /*0860*/  FSEL R24, R12, R18, !P5 ;  /* 0x000000120c187208 */ /* 0x000fc40006800000 */
[----:B------:R-:W-:Y:S02]  /*0870*/  FSEL R25, R13, R19, !P5 ;  /* 0x000000130d197208 */ /* 0x000fe40006800000 */
[----:B------:R-:W2:Y:S04]  /*0880*/  LDS.64 R18, [UR4+0x88] ;  /* 0x00008804ff127984 */ /* 0x000ea80008000a00 */
[----:B------:R-:W-:Y:S01]  /*0890*/  DSETP.GEU.AND P6, PT, R24, R10, PT ;  /* 0x0000000a1800722a */ /* 0x000fe20003fce000 */
[----:B------:R-:W3:Y:S05]  /*08a0*/  LDS.64 R12, [UR4+0xb8] ;  /* 0x0000b804ff0c7984 */ /* 0x000eea0008000a00 */
[----:B------:R-:W-:-:S02]  /*08b0*/  FSEL R24, R24, R10, !P6 ;  /* 0x0000000a18187208 */ /* 0x000fc40007000000 */
[----:B------:R-:W-:Y:S02]  /*08c0*/  FSEL R25, R25, R11, !P6 ;  /* 0x0000000b19197208 */ /* 0x000fe40007000000 */
[----:B------:R-:W-:Y:S01]  /*08d0*/  LDS.64 R10, [UR4+0x108] ;  /* 0x00010804ff0a7984 */ /* 0x000fe20008000a00 */
[----:B-1----:R-:W-:Y:S02]  /*08e0*/  @!P1 SEL R6, R4, R14, !P0 ;  /* 0x0000000e04069207 */ /* 0x002fe40004000000 */
[----:B------:R-:W-:Y:S01]  /*08f0*/  @!P1 SEL R7, R5, R15, !P0 ;  /* 0x0000000f05079207 */ /* 0x000fe20004000000 */
[----:B------:R-:W-:Y:S01]  /*0900*/  DSETP.GEU.AND P1, PT, R24, R2, PT ;  /* 0x000000021800722a */ /* 0x000fe20003f2e000 */
[----:B------:R-:W1:Y:S04]  /*0910*/  LDS.64 R14, [UR4+0x100] ;  /* 0x00010004ff0e7984 */ /* 0x000e680008000a00 */
[----:B------:R-:W4:Y:S01]  /*0920*/  LDS.64 R4, [UR4+0xf8] ;  /* 0x0000f804ff047984 */ /* 0x000f220008000a00 */
[----:B------:R-:W-:-:S02]  /*0930*/  FSEL R2, R24, R2, !P1 ;  /* 0x0000000218027208 */ /* 0x000fc40004800000 */
[----:B------:R-:W-:-:S06]  /*0940*/  FSEL R3, R25, R3, !P1 ;  /* 0x0000000319037208 */ /* 0x000fcc0004800000 */
[----:B0-----:R-:W-:-:S06]  /*0950*/  DSETP.GEU.AND P0, PT, R2, R8, PT ;  /* 0x000000080200722a */ /* 0x001fcc0003f0e000 */
[----:B------:R-:W-:Y:S02]  /*0960*/  FSEL R2, R2, R8, !P0 ;  /* 0x0000000802027208 */ /* 0x000fe40004000000 */
[----:B------:R-:W-:Y:S02]  /*0970*/  FSEL R3, R3, R9, !P0 ;  /* 0x0000000903037208 */ /* 0x000fe40004000000 */
[----:B--2---:R-:W-:Y:S02]  /*0980*/  @!P3 SEL R16, R6, R18, !P2 ;  /* 0x000000120610b207 */ /* 0x004fe40005000000 */
[----:B------:R-:W-:Y:S02]  /*0990*/  @!P3 SEL R17, R7, R19, !P2 ;  /* 0x000000130711b207 */ /* 0x000fe40005000000 */
[----:B------:R-:W-:Y:S01]  /*09a0*/  DSETP.GEU.AND P2, PT, R2, R20, PT ;  /* 0x000000140200722a */ /* 0x000fe20003f4e000 */
[----:B---3--:R-:W-:Y:S02]  /*09b0*/  @!P5 SEL R12, R16, R22, !P4 ;  /* 0x00000016100cd207 */ /* 0x008fe40006000000 */
[----:B------:R-:W-:-:S02]  /*09c0*/  @!P5 SEL R13, R17, R23, !P4 ;  /* 0x00000017110dd207 */ /* 0x000fc40006000000 */
[----:B------:R-:W-:Y:S02]  /*09d0*/  @!P1 SEL R28, R12, R26, !P6 ;  /* 0x0000001a0c1c9207 */ /* 0x000fe40007000000 */
[----:B------:R-:W-:Y:S02]  /*09e0*/  FSEL R2, R2, R20, !P2 ;  /* 0x0000001402027208 */ /* 0x000fe40005000000 */
[----:B------:R-:W-:Y:S02]  /*09f0*/  FSEL R3, R3, R21, !P2 ;  /* 0x0000001503037208 */ /* 0x000fe40005000000 */
[----:B------:R-:W-:-:S04]  /*0a00*/  @!P1 SEL R29, R13, R27, !P6 ;  /* 0x0000001b0d1d9207 */ /* 0x000fc80007000000 */
[----:B-1----:R-:W-:Y:S01]  /*0a10*/  DSETP.GEU.AND P1, PT, R2, R14, PT ;  /* 0x0000000e0200722a */ /* 0x002fe20003f2e000 */
[----:B----4-:R-:W-:Y:S02]  /*0a20*/  @!P2 SEL R4, R28, R30, !P0 ;  /* 0x0000001e1c04a207 */ /* 0x010fe40004000000 */
[----:B------:R-:W-:-:S03]  /*0a30*/  @!P2 SEL R5, R29, R31, !P0 ;  /* 0x0000001f1d05a207 */ /* 0x000fc60004000000 */
[----:B------:R-:W-:Y:S02]  /*0a40*/  SEL R7, R4, R10, !P1 ;  /* 0x0000000a04077207 */ /* 0x000fe40004800000 */
[----:B------:R-:W-:-:S04]  /*0a50*/  SEL R5, R5, R11, !P1 ;  /* 0x0000000b05057207 */ /* 0x000fc80004800000 */
[----:B------:R-:W-:-:S13]  /*0a60*/  ISETP.NE.AND P0, PT, R7, R5, PT ;  /* 0x000000050700720c */ /* 0x000fda0003f05270 */
[----:B------:R-:W-:Y:S05]  /*0a70*/  @P0 BRA `(.L_x_0) ;  /* 0x0000000000b40947 */ /* 0x000fea0003800000 */
[----:B------:R-:W0:Y:S08]  /*0a80*/  LDC R3, c[0x0][0x394] ;  /* 0x0000e500ff037b82 */ /* 0x000e300000000800 */
[----:B------:R-:W0:Y:S02]  /*0a90*/  LDC.64 R4, c[0x0][0x380] ;  /* 0x0000e000ff047b82 */ /* 0x000e240000000a00 */
[----:B0-----:R-:W-:-:S04]  /*0aa0*/  IMAD.WIDE R2, R3, 0x40, R4 ;  /* 0x0000004003027825 */ /* 0x001fc800078e0204 */
[----:B------:R-:W-:Y:S01]  /*0ab0*/  IMAD.WIDE R4, R7, 0x40, R4 ;  /* 0x0000004007047825 */ /* 0x000fe200078e0204 */
[----:B------:R-:W2:Y:S04]  /*0ac0*/  LDG.E.64 R34, desc[UR6][R2.64+-0x40] ;  /* 0xffffc00602227981 */ /* 0x000ea8000c1e1b00 */
[----:B------:R-:W3:Y:S04]  /*0ad0*/  LDG.E.64 R36, desc[UR6][R2.64+-0x38] ;  /* 0xffffc80602247981 */ /* 0x000ee8000c1e1b00 */
[----:B------:R-:W4:Y:S04]  /*0ae0*/  LDG.E.U16 R26, desc[UR6][R4.64+0x3a] ;  /* 0x00003a06041a7981 */ /* 0x000f28000c1e1500 */
[----:B------:R-:W5:Y:S04]  /*0af0*/  LDG.E.U8 R0, desc[UR6][R4.64+0x39] ;  /* 0x0000390604007981 */ /* 0x000f68000c1e1100 */
[----:B------:R-:W5:Y:S04]  /*0b00*/  LDG.E.64 R6, desc[UR6][R2.64+-0x30] ;  /* 0xffffd00602067981 */ /* 0x000f68000c1e1b00 */
        /* <DEDUP_REMOVED lines=12> */
[----:B------:R-:W5:Y:S04]  /*0bd0*/  LDG.E R27, desc[UR6][R4.64+0x3c] ;  /* 0x00003c06041b7981 */ /* 0x000f68000c1e1900 */
[----:B--2---:R4:W-:Y:S04]  /*0be0*/  STG.E.64 desc[UR6][R4.64], R34 ;  /* 0x0000002204007986 */ /* 0x0049e8000c101b06 */
[----:B---3--:R0:W-:Y:S01]  /*0bf0*/  STG.E.64 desc[UR6][R4.64+0x8], R36 ;  /* 0x0000082404007986 */ /* 0x0081e2000c101b06 */
[----:B----4-:R-:W-:-:S02]  /*0c00*/  PRMT R34, R26, 0x7770, RZ ;  /* 0x000077701a227816 */ /* 0x010fc400000000ff */
[----:B------:R-:W-:Y:S01]  /*0c10*/  PRMT R35, R26, 0x7771, RZ ;  /* 0x000077711a237816 */ /* 0x000fe200000000ff */
[----:B0-----:R-:W-:-:S03]  /*0c20*/  IMAD.MOV.U32 R37, RZ, RZ, 0x1 ;  /* 0x00000001ff257424 */ /* 0x001fc600078e00ff */
[----:B------:R-:W-:Y:S02]  /*0c30*/  PRMT R26, R34, 0x3340, R35 ;  /* 0x00003340221a7816 */ /* 0x000fe40000000023 */
[----:B-----5:R-:W-:-:S04]  /*0c40*/  PRMT R35, R37, 0x3340, R0 ;  /* 0x0000334025237816 */ /* 0x020fc80000000000 */
[----:B------:R-:W-:Y:S01]  /*0c50*/  PRMT R26, R35, 0x5410, R26 ;  /* 0x00005410231a7816 */ /* 0x000fe2000000001a */
[----:B------:R-:W-:Y:S04]  /*0c60*/  STG.E.64 desc[UR6][R4.64+0x10], R6 ;  /* 0x0000100604007986 */ /* 0x000fe8000c101b06 */
        /* <DEDUP_REMOVED lines=12> */
[----:B------:R-:W-:Y:S01]  /*0d30*/  STG.E.64 desc[UR6][R2.64+-0x8], R26 ;  /* 0xfffff81a02007986 */ /* 0x000fe2000c101b06 */
[----:B------:R-:W-:Y:S05]  /*0d40*/  EXIT ;  /* 0x000000000000794d */ /* 0x000fea0003800000 */
.L_x_0:
[----:B------:R-:W0:Y:S02]  /*0d50*/  LDC.64 R22, c[0x0][0x380] ;  /* 0x0000e000ff167b82 */ /* 0x000e240000000a00 */
[----:B0-----:R-:W-:-:S04]  /*0d60*/  IMAD.WIDE R24, R5, 0x40, R22 ;  /* 0x0000004005187825 */ /* 0x001fc800078e0216 */
[----:B------:R-:W-:Y:S01]  /*0d70*/  IMAD.WIDE R22, R7, 0x40, R22 ;  /* 0x0000004007167825 */ /* 0x000fe200078e0216 */
[----:B------:R-:W2:Y:S04]  /*0d80*/  LDG.E.64 R20, desc[UR6][R24.64] ;  /* 0x0000000618147981 */ /* 0x000ea8000c1e1b00 */
[----:B------:R-:W2:Y:S02]  /*0d90*/  LDG.E.64 R2, desc[UR6][R22.64] ;  /* 0x0000000616027981 */ /* 0x000ea4000c1e1b00 */
[----:B--2---:R-:W-:Y:S02]  /*0da0*/  DADD R20, R20, R2 ;  /* 0x0000000014147229 */ /* 0x004fe40000000002 */
[----:B------:R-:W2:Y:S05]  /*0db0*/  LDG.E.64 R2, desc[UR6][R22.64+0x8] ;  /* 0x0000080616027981 */ /* 0x000eaa000c1e1b00 */
[----:B------:R0:W-:Y:S04]  /*0dc0*/  STG.E.64 desc[UR6][R22.64], R20 ;  /* 0x0000001416007986 */ /* 0x0001e8000c101b06 */
[----:B------:R-:W2:Y:S02]  /*0dd0*/  LDG.E.64 R18, desc[UR6][R24.64+0x8] ;  /* 0x0000080618127981 */ /* 0x000ea4000c1e1b00 */
[----:B--2---:R-:W-:-:S02]  /*0de0*/  DADD R18, R18, R2 ;  /* 0x0000000012127229 */ /* 0x004fc40000000002 */
[----:B------:R-:W2:Y:S05]  /*0df0*/  LDG.E.64 R2, desc[UR6][R22.64+0x10] ;  /* 0x0000100616027981 */ /* 0x000eaa000c1e1b00 */
[----:B------:R0:W-:Y:S04]  /*0e00*/  STG.E.64 desc[UR6][R22.64+0x8], R18 ;  /* 0x0000081216007986 */ /* 0x0001e8000c101b06 */
[----:B------:R-:W2:Y:S01]  /*0e10*/  LDG.E.64 R16, desc[UR6][R24.64+0x10] ;  /* 0x0000100618107981 */ /* 0x000ea2000c1e1b00 */
[----:B------:R-:W-:-:S02]  /*0e20*/  DMUL R14, R18, R18 ;  /* 0x00000012120e7228 */ /* 0x000fc40000000000 */
[----:B--2---:R-:W-:Y:S01]  /*0e30*/  DADD R16, R16, R2 ;  /* 0x0000000010107229 */ /* 0x004fe20000000002 */
[----:B------:R-:W2:Y:S06]  /*0e40*/  LDG.E.64 R2, desc[UR6][R22.64+0x18] ;  /* 0x0000180616027981 */ /* 0x000eac000c1e1b00 */
[----:B------:R0:W-:Y:S04]  /*0e50*/  STG.E.64 desc[UR6][R22.64+0x10], R16 ;  /* 0x0000101016007986 */ /* 0x0001e8000c101b06 */
[----:B------:R-:W2:Y:S01]  /*0e60*/  LDG.E.64 R12, desc[UR6][R24.64+0x18] ;  /* 0x00001806180c7981 */ /* 0x000ea2000c1e1b00 */
[----:B------:R-:W-:Y:S01]  /*0e70*/  DFMA R14, R20, R20, R14 ;  /* 0x00000014140e722b */ /* 0x000fe2000000000e */
[----:B------:R-:W-:Y:S02]  /*0e80*/  BSSY.RECONVERGENT B0, `(.L_x_1) ;  /* 0x0000083000007945 */ /* 0x000fe40003800200 */
[----:B------:R0:W-:Y:S04]  /*0e90*/  STG.E.U8 desc[UR6][R22.64+0x38], RZ ;  /* 0x000038ff16007986 */ /* 0x0001e8000c101106 */
[----:B------:R0:W-:Y:S01]  /*0ea0*/  STG.E.64 desc[UR6][R22.64+0x20], R14 ;  /* 0x0000200e16007986 */ /* 0x0001e2000c101b06 */
[----:B------:R-:W-:-:S14]  /*0eb0*/  DSETP.NEU.AND P0, PT, R14, RZ, PT ;  /* 0x000000ff0e00722a */ /* 0x000fdc0003f0d000 */
[----:B------:R0:W-:Y:S01]  /*0ec0*/  @!P0 STG.E.64 desc[UR6][R22.64+0x28], RZ ;  /* 0x000028ff16008986 */ /* 0x0001e2000c101b06 */
[----:B--2---:R-:W-:Y:S01]  /*0ed0*/  DADD R12, R12, R2 ;  /* 0x000000000c0c7229 */ /* 0x004fe20000000002 */
[----:B------:R-:W-:-:S06]  /*0ee0*/  @!P0 CS2R R2, SRZ ;  /* 0x0000000000028805 */ /* 0x000fcc000001ff00 */
[----:B------:R0:W-:Y:S01]  /*0ef0*/  STG.E.64 desc[UR6][R22.64+0x18], R12 ;  /* 0x0000180c16007986 */ /* 0x0001e2000c101b06 */
[----:B------:R-:W-:Y:S05]  /*0f00*/  @!P0 BRA `(.L_x_2) ;  /* 0x0000000400e88947 */ /* 0x000fea0003800000 */
[----:B------:R-:W-:Y:S01]  /*0f10*/  DADD R6, -RZ, |R18| ;  /* 0x00000000ff067229 */ /* 0x000fe20000000512 */
[----:B------:R-:W-:Y:S01]  /*0f20*/  IMAD.MOV.U32 R2, RZ, RZ, 0x1 ;  /* 0x00000001ff027424 */ /* 0x000fe200078e00ff */
[--C-:B------:R-:W-:Y:S01]  /*0f30*/  DADD R8, -RZ, |R20|.reuse ;  /* 0x00000000ff087229 */ /* 0x100fe20000000514 */
[----:B------:R-:W-:Y:S01]  /*0f40*/  BSSY.RECONVERGENT B1, `(.L_x_3) ;  /* 0x000001b000017945 */ /* 0x000fe20003800200 */
[----:B------:R-:W-:-:S08]  /*0f50*/  DSETP.GT.AND P2, PT, |R18|, |R20|, PT ;  /* 0x400000141200722a */ /* 0x000fd00003f44200 */
[----:B------:R-:W-:Y:S02]  /*0f60*/  FSEL R11, R7, R9, P2 ;  /* 0x00000009070b7208 */ /* 0x000fe40001000000 */
[----:B------:R-:W-:Y:S02]  /*0f70*/  FSEL R10, R6, R8, P2 ;  /* 0x00000008060a7208 */ /* 0x000fe40001000000 */
[----:B------:R-:W1:Y:S01]  /*0f80*/  MUFU.RCP64H R3, R11 ;  /* 0x0000000b00037308 */ /* 0x000e620000001800 */
[----:B------:R-:W-:Y:S02]  /*0f90*/  FSEL R8, R8, R6, P2 ;  /* 0x0000000608087208 */ /* 0x000fe40001000000 */
[----:B------:R-:W-:-:S04]  /*0fa0*/  FSEL R9, R9, R7, P2 ;  /* 0x0000000709097208 */ /* 0x000fc80001000000 */
[----:B------:R-:W-:Y:S01]  /*0fb0*/  FSETP.GEU.AND P1, PT, |R9|, 6.5827683646048100446e-37, PT ;  /* 0x036000000900780b */ /* 0x000fe20003f2e200 */
[----:B-1----:R-:W-:-:S08]  /*0fc0*/  DFMA R4, -R10, R2, 1 ;  /* 0x3ff000000a04742b */ /* 0x002fd00000000102 */
[----:B------:R-:W-:-:S08]  /*0fd0*/  DFMA R4, R4, R4, R4 ;  /* 0x000000040404722b */ /* 0x000fd00000000004 */
[----:B------:R-:W-:-:S08]  /*0fe0*/  DFMA R4, R2, R4, R2 ;  /* 0x000000040204722b */ /* 0x000fd00000000002 */
[----:B------:R-:W-:-:S08]  /*0ff0*/  DFMA R2, -R10, R4, 1 ;  /* 0x3ff000000a02742b */ /* 0x000fd00000000104 */
[----:B------:R-:W-:-:S08]  /*1000*/  DFMA R2, R4, R2, R4 ;  /* 0x000000020402722b */ /* 0x000fd00000000004 */
[----:B------:R-:W-:-:S08]  /*1010*/  DMUL R4, R2, R8 ;  /* 0x0000000802047228 */ /* 0x000fd00000000000 */
[----:B------:R-:W-:-:S08]  /*1020*/  DFMA R6, -R10, R4, R8 ;  /* 0x000000040a06722b */ /* 0x000fd00000000108 */
[----:B------:R-:W-:-:S10]  /*1030*/  DFMA R2, R2, R6, R4 ;  /* 0x000000060202722b */ /* 0x000fd40000000004 */
[----:B------:R-:W-:-:S05]  /*1040*/  FFMA R0, RZ, R11, R3 ;  /* 0x0000000bff007223 */ /* 0x000fca0000000003 */
[----:B------:R-:W-:-:S13]  /*1050*/  FSETP.GT.AND P0, PT, |R0|, 1.469367938527859385e-39, PT ;  /* 0x001000000000780b */ /* 0x000fda0003f04200 */
[----:B------:R-:W-:Y:S05]  /*1060*/  @P0 BRA P1, `(.L_x_4) ;  /* 0x0000000000200947 */ /* 0x000fea0000800000 */
[----:B------:R-:W-:Y:S01]  /*1070*/  IMAD.MOV.U32 R2, RZ, RZ, R8 ;  /* 0x000000ffff027224 */ /* 0x000fe200078e0008 */
[----:B------:R-:W-:Y:S01]  /*1080*/  MOV R0, 0x10d0 ;  /* 0x000010d000007802 */ /* 0x000fe20000000f00 */
[----:B------:R-:W-:Y:S02]  /*1090*/  IMAD.MOV.U32 R27, RZ, RZ, R9 ;  /* 0x000000ffff1b7224 */ /* 0x000fe400078e0009 */
[----:B------:R-:W-:Y:S02]  /*10a0*/  IMAD.MOV.U32 R4, RZ, RZ, R10 ;  /* 0x000000ffff047224 */ /* 0x000fe400078e000a */
[----:B------:R-:W-:-:S07]  /*10b0*/  IMAD.MOV.U32 R7, RZ, RZ, R11 ;  /* 0x000000ffff077224 */ /* 0x000fce00078e000b */
[----:B0-----:R-:W-:Y:S05]  /*10c0*/  CALL.REL.NOINC `($__internal_0_$__cuda_sm20_div_rn_f64_full) ;  /* 0x0000001000207944 */ /* 0x001fea0003c00000 */
[----:B------:R-:W-:Y:S02]  /*10d0*/  IMAD.MOV.U32 R2, RZ, RZ, R4 ;  /* 0x000000ffff027224 */ /* 0x000fe400078e0004 */
[----:B------:R-:W-:-:S07]  /*10e0*/  IMAD.MOV.U32 R3, RZ, RZ, R5 ;  /* 0x000000ffff037224 */ /* 0x000fce00078e0005 */
.L_x_4:
[----:B------:R-:W-:Y:S05]  /*10f0*/  BSYNC.RECONVERGENT B1 ;  /* 0x0000000000017941 */ /* 0x000fea0003800200 */
.L_x_3:
[----:B------:R-:W-:Y:S01]  /*1100*/  DMUL R4, R2, R2 ;  /* 0x0000000202047228 */ /* 0x000fe20000000000 */
[----:B------:R-:W-:Y:S01]  /*1110*/  IMAD.MOV.U32 R6, RZ, RZ, -0x2449a4b7 ;  /* 0xdbb65b49ff067424 */ /* 0x000fe200078e00ff */
[----:B------:R-:W-:Y:S01]  /*1120*/  UMOV UR4, 0x2a25ff7e ;  /* 0x2a25ff7e00047882 */ /* 0x000fe20000000000 */
[----:B------:R-:W-:Y:S01]  /*1130*/  IMAD.MOV.U32 R7, RZ, RZ, 0x3f2d3b63 ;  /* 0x3f2d3b63ff077424 */ /* 0x000fe200078e00ff */
[----:B------:R-:W-:Y:S01]  /*1140*/  UMOV UR5, 0x3ef53e1d ;  /* 0x3ef53e1d00057882 */ /* 0x000fe20000000000 */
[----:B------:R-:W-:Y:S01]  /*1150*/  ISETP.GE.AND P1, PT, R21, RZ, PT ;  /* 0x000000ff1500720c */ /* 0x000fe20003f26270 */
[----:B------:R-:W-:-:S03]  /*1160*/  DSETP.NEU.AND P3, PT, R10, RZ, PT ;  /* 0x000000ff0a00722a */ /* 0x000fc60003f6d000 */
[----:B------:R-:W-:Y:S01]  /*1170*/  DFMA R6, R4, -UR4, R6 ;  /* 0x8000000404067c2b */ /* 0x000fe20008000006 */
[----:B------:R-:W-:Y:S01]  /*1180*/  UMOV UR4, 0x8dde082e ;  /* 0x8dde082e00047882 */ /* 0x000fe20000000000 */
[----:B------:R-:W-:Y:S01]  /*1190*/  UMOV UR5, 0x3f531278 ;  /* 0x3f53127800057882 */ /* 0x000fe20000000000 */
[----:B------:R-:W-:-:S05]  /*11a0*/  @P2 PLOP3.LUT P0, PT, P1, PT, PT, 0x80, 0x8 ;  /* 0x000000000008281c */ /* 0x000fca0000f0f070 */
[----:B------:R-:W-:Y:S01]  /*11b0*/  DFMA R6, R4, R6, -UR4 ;  /* 0x8000000404067e2b */ /* 0x000fe20008000006 */
[----:B------:R-:W-:Y:S01]  /*11c0*/  UMOV UR4, 0xc8249315 ;  /* 0xc824931500047882 */ /* 0x000fe20000000000 */
[----:B------:R-:W-:-:S06]  /*11d0*/  UMOV UR5, 0x3f6f9690 ;  /* 0x3f6f969000057882 */ /* 0x000fcc0000000000 */
[----:B------:R-:W-:Y:S01]  /*11e0*/  DFMA R6, R4, R6, UR4 ;  /* 0x0000000404067e2b */ /* 0x000fe20008000006 */
[----:B------:R-:W-:Y:S01]  /*11f0*/  UMOV UR4, 0xabc7cf0d ;  /* 0xabc7cf0d00047882 */ /* 0x000fe20000000000 */
[----:B------:R-:W-:-:S06]  /*1200*/  UMOV UR5, 0x3f82cf5a ;  /* 0x3f82cf5a00057882 */ /* 0x000fcc0000000000 */
        /* <DEDUP_REMOVED lines=42> */
[----:B------:R-:W-:-:S08]  /*14b0*/  DFMA R6, R4, R6, -UR4 ;  /* 0x8000000404067e2b */ /* 0x000fd00008000006 */
[----:B------:R-:W-:Y:S01]  /*14c0*/  DMUL R6, R4, R6 ;  /* 0x0000000604067228 */ /* 0x000fe20000000000 */
[----:B------:R-:W-:Y:S02]  /*14d0*/  @!P2 IMAD.MOV.U32 R4, RZ, RZ, 0x54442d18 ;  /* 0x54442d18ff04a424 */ /* 0x000fe400078e00ff */
[----:B------:R-:W-:-:S05]  /*14e0*/  @!P2 IMAD.MOV.U32 R5, RZ, RZ, 0x400921fb ;  /* 0x400921fbff05a424 */ /* 0x000fca00078e00ff */
[----:B------:R-:W-:Y:S01]  /*14f0*/  DFMA R8, R6, R2, R2 ;  /* 0x000000020608722b */ /* 0x000fe20000000002 */
[----:B------:R-:W-:Y:S02]  /*1500*/  @P2 IMAD.MOV.U32 R6, RZ, RZ, 0x54442d18 ;  /* 0x54442d18ff062424 */ /* 0x000fe400078e00ff */
[----:B------:R-:W-:-:S05]  /*1510*/  @P2 IMAD.MOV.U32 R7, RZ, RZ, 0x3ff921fb ;  /* 0x3ff921fbff072424 */ /* 0x000fca00078e00ff */
[----:B------:R-:W-:Y:S02]  /*1520*/  @P2 DADD R2, -RZ, -R8 ;  /* 0x00000000ff022229 */ /* 0x000fe40000000908 */
[----:B------:R-:W-:-:S08]  /*1530*/  @!P2 DADD R4, -R8, R4 ;  /* 0x000000000804a229 */ /* 0x000fd00000000104 */
[----:B------:R-:W-:Y:S02]  /*1540*/  @P2 FSEL R2, R8, R2, !P0 ;  /* 0x0000000208022208 */ /* 0x000fe40004000000 */
[----:B------:R-:W-:Y:S02]  /*1550*/  @P2 FSEL R3, R9, R3, !P0 ;  /* 0x0000000309032208 */ /* 0x000fe40004000000 */
[----:B------:R-:W-:Y:S01]  /*1560*/  @!P2 PLOP3.LUT P0, PT, P1, PT, PT, 0x80, 0x8 ;  /* 0x000000000008a81c */ /* 0x000fe20000f0f070 */
[C-C-:B------:R-:W-:Y:S02]  /*1570*/  @P3 DSETP.NEU.AND P1, PT, |R20|.reuse, |R18|.reuse, PT ;  /* 0x400000121400322a */ /* 0x140fe40003f2d200 */
[----:B0-----:R-:W-:Y:S02]  /*1580*/  DADD R20, |R20|, |R18| ;  /* 0x0000000014147229 */ /* 0x001fe40000000612 */
[----:B------:R-:W-:Y:S01]  /*1590*/  @P2 DADD R2, R2, R6 ;  /* 0x0000000002022229 */ /* 0x000fe20000000006 */
[----:B------:R-:W-:-:S05]  /*15a0*/  @P3 IMAD.MOV.U32 R7, RZ, RZ, 0x7f3321d2 ;  /* 0x7f3321d2ff073424 */ /* 0x000fca00078e00ff */
[----:B------:R-:W-:Y:S01]  /*15b0*/  @!P2 FSEL R3, R5, R9, !P0 ;  /* 0x000000090503a208 */ /* 0x000fe20004000000 */
[----:B------:R-:W-:Y:S01]  /*15c0*/  @P3 IMAD.MOV.U32 R9, RZ, RZ, 0x4002d97c ;  /* 0x4002d97cff093424 */ /* 0x000fe200078e00ff */
[----:B------:R-:W-:Y:S02]  /*15d0*/  @!P2 FSEL R2, R4, R8, !P0 ;  /* 0x000000080402a208 */ /* 0x000fe40004000000 */
[----:B------:R-:W-:Y:S02]  /*15e0*/  @P3 FSEL R7, R7, 3.37028055040000000000e+12, !P0 ;  /* 0x54442d1807073808 */ /* 0x000fe40004000000 */
[----:B------:R-:W-:Y:S02]  /*15f0*/  @P3 FSEL R9, R9, 1.8213495016098022461, !P0 ;  /* 0x3fe921fb09093808 */ /* 0x000fe40004000000 */
[----:B------:R-:W-:Y:S02]  /*1600*/  @!P3 FSEL R5, RZ, 2.1426990032196044922, P0 ;  /* 0x400921fbff05b808 */ /* 0x000fe40000000000 */
[----:B------:R-:W-:-:S02]  /*1610*/  @P3 FSEL R3, R9, R3, !P1 ;  /* 0x0000000309033208 */ /* 0x000fc40004800000 */
[----:B------:R-:W-:Y:S02]  /*1620*/  @P3 FSEL R0, R7, R2, !P1 ;  /* 0x0000000207003208 */ /* 0x000fe40004800000 */
[----:B------:R-:W-:Y:S01]  /*1630*/  @!P3 FSEL R4, RZ, 3.37028055040000000000e+12, P0 ;  /* 0x54442d18ff04b808 */ /* 0x000fe20000000000 */
[----:B------:R-:W-:Y:S01]  /*1640*/  @P3 IMAD.MOV.U32 R5, RZ, RZ, R3 ;  /* 0x000000ffff053224 */ /* 0x000fe200078e0003 */
[----:B------:R-:W-:Y:S01]  /*1650*/  DSETP.NAN.AND P0, PT, R20, R20, PT ;  /* 0x000000141400722a */ /* 0x000fe20003f08000 */
[----:B------:R-:W-:-:S03]  /*1660*/  @P3 IMAD.MOV.U32 R4, RZ, RZ, R0 ;  /* 0x000000ffff043224 */ /* 0x000fc600078e0000 */
[----:B------:R-:W-:Y:S02]  /*1670*/  LOP3.LUT R19, R5, 0x80000000, R19, 0xb8, !PT ;  /* 0x8000000005137812 */ /* 0x000fe400078eb813 */
[----:B------:R-:W-:Y:S02]  /*1680*/  FSEL R2, R20, R4, P0 ;  /* 0x0000000414027208 */ /* 0x000fe40000000000 */
[----:B------:R-:W-:-:S05]  /*1690*/  FSEL R3, R21, R19, P0 ;  /* 0x0000001315037208 */ /* 0x000fca0000000000 */
[----:B------:R1:W-:Y:S02]  /*16a0*/  STG.E.64 desc[UR6][R22.64+0x28], R2 ;  /* 0x0000280216007986 */ /* 0x0003e4000c101b06 */
.L_x_2:
[----:B------:R-:W-:Y:S05]  /*16b0*/  BSYNC.RECONVERGENT B0 ;  /* 0x0000000000007941 */ /* 0x000fea0003800200 */
.L_x_1:
[----:B------:R-:W-:Y:S01]  /*16c0*/  UMOV UR4, 0x54442d18 ;  /* 0x54442d1800047882 */ /* 0x000fe20000000000 */
[----:B------:R-:W-:Y:S01]  /*16d0*/  UMOV UR5, 0x401921fb ;  /* 0x401921fb00057882 */ /* 0x000fe20000000000 */
[C---:B------:R-:W-:Y:S01]  /*16e0*/  DSETP.GEU.AND P0, PT, R2.reuse, RZ, PT ;  /* 0x000000ff0200722a */ /* 0x040fe20003f0e000 */
[----:B------:R-:W-:Y:S01]  /*16f0*/  BSSY.RECONVERGENT B0, `(.L_x_5) ;  /* 0x0000091000007945 */ /* 0x000fe20003800200 */
[----:B------:R-:W-:-:S10]  /*1700*/  DADD R4, R2, UR4 ;  /* 0x0000000402047e29 */ /* 0x000fd40008000000 */
[----:B------:R-:W-:Y:S02]  /*1710*/  FSEL R6, R4, R2, !P0 ;  /* 0x0000000204067208 */ /* 0x000fe40004000000 */
[----:B------:R-:W-:-:S06]  /*1720*/  FSEL R7, R5, R3, !P0 ;  /* 0x0000000305077208 */ /* 0x000fcc0004000000 */
[C---:B------:R-:W-:Y:S02]  /*1730*/  DSETP.GE.AND P0, PT, R6.reuse, UR4, PT ;  /* 0x0000000406007e2a */ /* 0x040fe4000bf06000 */
[----:B------:R-:W-:-:S04]  /*1740*/  DADD R4, R6, -UR4 ;  /* 0x8000000406047e29 */ /* 0x000fc80008000000 */
[----:B------:R-:W-:-:S06]  /*1750*/  DSETP.LT.OR P1, PT, R2, RZ, P0 ;  /* 0x000000ff0200722a */ /* 0x000fcc0000721400 */
[----:B-1----:R-:W-:Y:S02]  /*1760*/  FSEL R2, R4, R6, P0 ;  /* 0x0000000604027208 */ /* 0x002fe40000000000 */
[----:B------:R-:W-:Y:S01]  /*1770*/  FSEL R3, R5, R7, P0 ;  /* 0x0000000705037208 */ /* 0x000fe20000000000 */
[----:B------:R-:W-:-:S05]  /*1780*/  DSETP.NEU.AND P0, PT, R14, RZ, PT ;  /* 0x000000ff0e00722a */ /* 0x000fca0003f0d000 */
[----:B------:R1:W-:Y:S01]  /*1790*/  @P1 STG.E.64 desc[UR6][R22.64+0x28], R2 ;  /* 0x0000280216001986 */ /* 0x0003e2000c101b06 */
[----:B------:R-:W-:-:S14]  /*17a0*/  DSETP.NEU.OR P0, PT, R12, |R16|, P0 ;  /* 0x400000100c00722a */ /* 0x000fdc000070d400 */
[----:B-1----:R-:W-:Y:S05]  /*17b0*/  @P0 BRA `(.L_x_6) ;  /* 0x0000000000180947 */ /* 0x002fea0003800000 */
[C---:B------:R-:W-:Y:S02]  /*17c0*/  DSETP.GE.AND P0, PT, R16.reuse, RZ, PT ;  /* 0x000000ff1000722a */ /* 0x040fe40003f06000 */
[----:B0-----:R-:W-:-:S12]  /*17d0*/  DADD R16, |R16|, 100000 ;  /* 0x40f86a0010107429 */ /* 0x001fd80000000200 */
[----:B------:R-:W-:Y:S01]  /*17e0*/  @!P0 DADD R2, -RZ, -R16 ;  /* 0x00000000ff028229 */ /* 0x000fe20000000910 */
[----:B------:R0:W-:Y:S06]  /*17f0*/  @P0 STG.E.64 desc[UR6][R22.64+0x30], R16 ;  /* 0x0000301016000986 */ /* 0x0001ec000c101b06 */
[----:B------:R0:W-:Y:S01]  /*1800*/  @!P0 STG.E.64 desc[UR6][R22.64+0x30], R2 ;  /* 0x0000300216008986 */ /* 0x0001e2000c101b06 */
[----:B------:R-:W-:Y:S05]  /*1810*/  BRA `(.L_x_7) ;  /* 0x0000000400f87947 */ /* 0x000fea0003800000 */
.L_x_6:
[C-C-:B------:R-:W-:Y:S01]  /*1820*/  DADD R4, |R16|.reuse, R12.reuse ;  /* 0x0000000010047229 */ /* 0x140fe2000000020c */
[----:B------:R-:W-:Y:S01]  /*1830*/  IMAD.MOV.U32 R6, RZ, RZ, 0x1 ;  /* 0x00000001ff067424 */ /* 0x000fe200078e00ff */
[C-C-:B------:R-:W-:Y:S01]  /*1840*/  DADD R2, R16.reuse, R12.reuse ;  /* 0x0000000010027229 */ /* 0x140fe2000000000c */
[----:B------:R-:W-:Y:S01]  /*1850*/  IMAD.MOV.U32 R0, RZ, RZ, RZ ;  /* 0x000000ffff007224 */ /* 0x000fe200078e00ff */
[----:B0-----:R-:W-:Y:S01]  /*1860*/  DADD R12, -R16, R12 ;  /* 0x00000000100c7229 */ /* 0x001fe2000000010c */
[----:B------:R-:W-:Y:S03]  /*1870*/  BSSY.RECONVERGENT B1, `(.L_x_8) ;  /* 0x000001f000017945 */ /* 0x000fe60003800200 */
[----:B------:R-:W-:-:S04]  /*1880*/  DMUL R4, R4, R4 ;  /* 0x0000000404047228 */ /* 0x000fc80000000000 */
[----:B------:R-:W-:Y:S02]  /*1890*/  DFMA R2, R2, R12, -R14 ;  /* 0x0000000c0202722b */ /* 0x000fe4000000080e */
[----:B------:R-:W0:Y:S06]  /*18a0*/  MUFU.RCP64H R7, R5 ;  /* 0x0000000500077308 */ /* 0x000e2c0000001800 */
[----:B------:R-:W-:-:S06]  /*18b0*/  DSETP.MAX.AND P0, P1, RZ, R2, PT ;  /* 0x00000002ff00722a */ /* 0x000fcc000390f000 */
[----:B------:R-:W-:Y:S01]  /*18c0*/  FSEL R11, R0, R3, P0 ;  /* 0x00000003000b7208 */ /* 0x000fe20000000000 */
[----:B0-----:R-:W-:-:S07]  /*18d0*/  DFMA R8, -R4, R6, 1 ;  /* 0x3ff000000408742b */ /* 0x001fce0000000106 */
[----:B------:R-:W-:Y:S01]  /*18e0*/  @P1 LOP3.LUT R11, R3, 0x80000, RZ, 0xfc, !PT ;  /* 0x00080000030b1812 */ /* 0x000fe200078efcff */
[----:B------:R-:W-:-:S04]  /*18f0*/  DFMA R8, R8, R8, R8 ;  /* 0x000000080808722b */ /* 0x000fc80000000008 */
[----:B------:R-:W-:-:S04]  /*1900*/  IMAD.MOV.U32 R3, RZ, RZ, R11 ;  /* 0x000000ffff037224 */ /* 0x000fc800078e000b */
[----:B------:R-:W-:Y:S01]  /*1910*/  DFMA R8, R6, R8, R6 ;  /* 0x000000080608722b */ /* 0x000fe20000000006 */
[----:B------:R-:W-:Y:S02]  /*1920*/  IMAD.MOV.U32 R7, RZ, RZ, R2 ;  /* 0x000000ffff077224 */ /* 0x000fe400078e0002 */
[----:B------:R-:W-:-:S05]  /*1930*/  IMAD.MOV.U32 R2, RZ, RZ, RZ ;  /* 0x000000ffff027224 */ /* 0x000fca00078e00ff */
[----:B------:R-:W-:Y:S01]  /*1940*/  SEL R2, R2, R7, P0 ;  /* 0x0000000702027207 */ /* 0x000fe20000000000 */
[----:B------:R-:W-:-:S05]  /*1950*/  DFMA R6, -R4, R8, 1 ;  /* 0x3ff000000406742b */ /* 0x000fca0000000108 */
[----:B------:R-:W-:-:S03]  /*1960*/  DADD R14, R14, R2 ;  /* 0x000000000e0e7229 */ /* 0x000fc60000000002 */
[----:B------:R-:W-:-:S07]  /*1970*/  DFMA R6, R8, R6, R8 ;  /* 0x000000060806722b */ /* 0x000fce0000000008 */
[----:B------:R-:W-:Y:S01]  /*1980*/  FSETP.GEU.AND P1, PT, |R15|, 6.5827683646048100446e-37, PT ;  /* 0x036000000f00780b */ /* 0x000fe20003f2e200 */
        /* <DEDUP_REMOVED lines=9> */
[----:B------:R-:W-:-:S07]  /*1a20*/  IMAD.MOV.U32 R7, RZ, RZ, R5 ;  /* 0x000000ffff077224 */ /* 0x000fce00078e0005 */
[----:B------:R-:W-:Y:S05]  /*1a30*/  CALL.REL.NOINC `($__internal_0_$__cuda_sm20_div_rn_f64_full) ;  /* 0x0000000400c47944 */ /* 0x000fea0003c00000 */
[----:B------:R-:W-:Y:S02]  /*1a40*/  IMAD.MOV.U32 R2, RZ, RZ, R4 ;  /* 0x000000ffff027224 */ /* 0x000fe400078e0004 */
[----:B------:R-:W-:-:S07]  /*1a50*/  IMAD.MOV.U32 R3, RZ, RZ, R5 ;  /* 0x000000ffff037224 */ /* 0x000fce00078e0005 */
.L_x_9:
[----:B------:R-:W-:Y:S05]  /*1a60*/  BSYNC.RECONVERGENT B1 ;  /* 0x0000000000017941 */ /* 0x000fea0003800200 */
.L_x_8:
[----:B------:R-:W-:Y:S01]  /*1a70*/  ISETP.GT.AND P0, PT, R3, 0xfffff, PT ;  /* 0x000fffff0300780c */ /* 0x000fe20003f04270 */
[----:B------:R-:W-:Y:S01]  /*1a80*/  IMAD.MOV.U32 R4, RZ, RZ, R2 ;  /* 0x000000ffff047224 */ /* 0x000fe200078e0002 */
[----:B------:R-:W-:Y:S01]  /*1a90*/  BSSY.RECONVERGENT B1, `(.L_x_10) ;  /* 0x0000051000017945 */ /* 0x000fe20003800200 */
[----:B------:R-:W-:-:S10]  /*1aa0*/  IMAD.MOV.U32 R5, RZ, RZ, R3 ;  /* 0x000000ffff057224 */ /* 0x000fd400078e0003 */
[----:B------:R-:W-:-:S10]  /*1ab0*/  @!P0 DMUL R4, R4, 1.80143985094819840000e+16 ;  /* 0x4350000004048828 */ /* 0x000fd40000000000 */
[----:B------:R-:W-:Y:S02]  /*1ac0*/  @!P0 IMAD.MOV.U32 R3, RZ, RZ, R5 ;  /* 0x000000ffff038224 */ /* 0x000fe400078e0005 */
[----:B------:R-:W-:Y:S02]  /*1ad0*/  @!P0 IMAD.MOV.U32 R2, RZ, RZ, R4 ;  /* 0x000000ffff028224 */ /* 0x000fe400078e0004 */
[----:B------:R-:W-:-:S05]  /*1ae0*/  VIADD R0, R3, 0xffffffff ;  /* 0xffffffff03007836 */ /* 0x000fca0000000000 */
[----:B------:R-:W-:Y:S01]  /*1af0*/  ISETP.GT.U32.AND P1, PT, R0, 0x7feffffe, PT ;  /* 0x7feffffe0000780c */ /* 0x000fe20003f24070 */
[----:B------:R-:W-:Y:S02]  /*1b00*/  IMAD.MOV.U32 R0, RZ, RZ, -0x3ff ;  /* 0xfffffc01ff007424 */ /* 0x000fe400078e00ff */
[----:B------:R-:W-:-:S10]  /*1b10*/  @!P0 IMAD.MOV.U32 R0, RZ, RZ, -0x435 ;  /* 0xfffffbcbff008424 */ /* 0x000fd400078e00ff */
[----:B------:R-:W-:Y:S05]  /*1b20*/  @P1 BRA `(.L_x_11) ;  /* 0x0000000400041947 */ /* 0x000fea0003800000 */
[----:B------:R-:W-:Y:S01]  /*1b30*/  LOP3.LUT R4, R3, 0xfffff, RZ, 0xc0, !PT ;  /* 0x000fffff03047812 */ /* 0x000fe200078ec0ff */
[----:B------:R-:W-:Y:S01]  /*1b40*/  IMAD.MOV.U32 R6, RZ, RZ, RZ ;  /* 0x000000ffff067224 */ /* 0x000fe200078e00ff */
[----:B------:R-:W-:Y:S01]  /*1b50*/  UMOV UR4, 0x3ae80f1e ;  /* 0x3ae80f1e00047882 */ /* 0x000fe20000000000 */
[----:B------:R-:W-:Y:S01]  /*1b60*/  IMAD.MOV.U32 R14, RZ, RZ, -0x748574fc ;  /* 0x8b7a8b04ff0e7424 */ /* 0x000fe200078e00ff */
[----:B------:R-:W-:Y:S01]  /*1b70*/  LOP3.LUT R5, R4, 0x3ff00000, RZ, 0xfc, !PT ;  /* 0x3ff0000004057812 */ /* 0x000fe200078efcff */
[----:B------:R-:W-:Y:S01]  /*1b80*/  IMAD.MOV.U32 R4, RZ, RZ, R2 ;  /* 0x000000ffff047224 */ /* 0x000fe200078e0002 */
[----:B------:R-:W-:Y:S01]  /*1b90*/  UMOV UR5, 0x3eb1380b ;  /* 0x3eb1380b00057882 */ /* 0x000fe20000000000 */
[----:B------:R-:W-:Y:S01]  /*1ba0*/  IMAD.MOV.U32 R15, RZ, RZ, 0x3ed0ee25 ;  /* 0x3ed0ee25ff0f7424 */ /* 0x000fe200078e00ff */
[----:B------:R-:W-:Y:S01]  /*1bb0*/  ISETP.GE.U32.AND P0, PT, R5, 0x3ff6a09f, PT ;  /* 0x3ff6a09f0500780c */ /* 0x000fe20003f06070 */
[----:B------:R-:W-:Y:S01]  /*1bc0*/  IMAD.MOV.U32 R19, RZ, RZ, 0x43300000 ;  /* 0x43300000ff137424 */ /* 0x000fe200078e00ff */
[----:B------:R-:W-:Y:S01]  /*1bd0*/  LEA.HI R0, R3, R0, RZ, 0xc ;  /* 0x0000000003007211 */ /* 0x000fe200078f60ff */
[----:B------:R-:W-:Y:S01]  /*1be0*/  UMOV UR8, 0x80000000 ;  /* 0x8000000000087882 */ /* 0x000fe20000000000 */
[----:B------:R-:W-:-:S09]  /*1bf0*/  UMOV UR9, 0x43300000 ;  /* 0x4330000000097882 */ /* 0x000fd20000000000 */
[----:B------:R-:W-:Y:S02]  /*1c00*/  @P0 VIADD R7, R5, 0xfff00000 ;  /* 0xfff0000005070836 */ /* 0x000fe40000000000 */
[----:B------:R-:W-:Y:S02]  /*1c10*/  @P0 VIADD R0, R0, 0x1 ;  /* 0x0000000100000836 */ /* 0x000fe40000000000 */
[----:B------:R-:W-:-:S03]  /*1c20*/  @P0 IMAD.MOV.U32 R5, RZ, RZ, R7 ;  /* 0x000000ffff050224 */ /* 0x000fc600078e0007 */
[----:B------:R-:W-:-:S03]  /*1c30*/  LOP3.LUT R18, R0, 0x80000000, RZ, 0x3c, !PT ;  /* 0x8000000000127812 */ /* 0x000fc600078e3cff */
[C---:B------:R-:W-:Y:S02]  /*1c40*/  DADD R12, R4.reuse, 1 ;  /* 0x3ff00000040c7429 */ /* 0x040fe40000000000 */
[----:B------:R-:W-:-:S04]  /*1c50*/  DADD R4, R4, -1 ;  /* 0xbff0000004047429 */ /* 0x000fc80000000000 */
[----:B------:R-:W0:Y:S02]  /*1c60*/  MUFU.RCP64H R7, R13 ;  /* 0x0000000d00077308 */ /* 0x000e240000001800 */
[----:B0-----:R-:W-:-:S08]  /*1c70*/  DFMA R8, -R12, R6, 1 ;  /* 0x3ff000000c08742b */ /* 0x001fd00000000106 */
[----:B------:R-:W-:-:S08]  /*1c80*/  DFMA R8, R8, R8, R8 ;  /* 0x000000080808722b */ /* 0x000fd00000000008 */
[----:B------:R-:W-:-:S08]  /*1c90*/  DFMA R6, R6, R8, R6 ;  /* 0x000000080606722b */ /* 0x000fd00000000006 */
[----:B------:R-:W-:-:S08]  /*1ca0*/  DMUL R8, R4, R6 ;  /* 0x0000000604087228 */ /* 0x000fd00000000000 */
[----:B------:R-:W-:-:S08]  /*1cb0*/  DFMA R8, R4, R6, R8 ;  /* 0x000000060408722b */ /* 0x000fd00000000008 */
[----:B------:R-:W-:Y:S02]  /*1cc0*/  DMUL R10, R8, R8 ;  /* 0x00000008080a7228 */ /* 0x000fe40000000000 */
[----:B------:R-:W-:-:S06]  /*1cd0*/  DADD R2, R4, -R8 ;  /* 0x0000000004027229 */ /* 0x000fcc0000000808 */
[----:B------:R-:W-:Y:S01]  /*1ce0*/  DFMA R12, R10, UR4, R14 ;  /* 0x000000040a0c7c2b */ /* 0x000fe2000800000e */
[----:B------:R-:W-:Y:S01]  /*1cf0*/  UMOV UR4, 0x9f02676f ;  /* 0x9f02676f00047882 */ /* 0x000fe20000000000 */
[----:B------:R-:W-:Y:S01]  /*1d00*/  UMOV UR5, 0x3ef3b266 ;  /* 0x3ef3b26600057882 */ /* 0x000fe20000000000 */
[----:B------:R-:W-:Y:S02]  /*1d10*/  DADD R14, R2, R2 ;  /* 0x00000000020e7229 */ /* 0x000fe40000000002 */
[----:B------:R-:W-:Y:S01]  /*1d20*/  DADD R2, R18, -UR8 ;  /* 0x8000000812027e29 */ /* 0x000fe20008000000 */
[----:B------:R-:W-:Y:S01]  /*1d30*/  UMOV UR8, 0xfefa39ef ;  /* 0xfefa39ef00087882 */ /* 0x000fe20000000000 */
[----:B------:R-:W-:Y:S01]  /*1d40*/  UMOV UR9, 0x3fe62e42 ;  /* 0x3fe62e4200097882 */ /* 0x000fe20000000000 */
[----:B------:R-:W-:Y:S01]  /*1d50*/  DFMA R12, R10, R12, UR4 ;  /* 0x000000040a0c7e2b */ /* 0x000fe2000800000c */
[----:B------:R-:W-:Y:S01]  /*1d60*/  UMOV UR4, 0xa9ab0956 ;  /* 0xa9ab095600047882 */ /* 0x000fe20000000000 */
[----:B------:R-:W-:Y:S01]  /*1d70*/  UMOV UR5, 0x3f1745cb ;  /* 0x3f1745cb00057882 */ /* 0x000fe20000000000 */
[----:B------:R-:W-:-:S02]  /*1d80*/  DFMA R14, R4, -R8, R14 ;  /* 0x80000008040e722b */ /* 0x000fc4000000000e */
[----:B------:R-:W-:-:S03]  /*1d90*/  DFMA R4, R2, UR8, R8 ;  /* 0x0000000802047c2b */ /* 0x000fc60008000008 */
[----:B------:R-:W-:Y:S01]  /*1da0*/  DFMA R12, R10, R12, UR4 ;  /* 0x000000040a0c7e2b */ /* 0x000fe2000800000c */
[----:B------:R-:W-:Y:S01]  /*1db0*/  UMOV UR4, 0x2d1b5154 ;  /* 0x2d1b515400047882 */ /* 0x000fe20000000000 */
[----:B------:R-:W-:Y:S01]  /*1dc0*/  UMOV UR5, 0x3f3c71c7 ;  /* 0x3f3c71c700057882 */ /* 0x000fe20000000000 */
[----:B------:R-:W-:-:S05]  /*1dd0*/  DMUL R14, R6, R14 ;  /* 0x0000000e060e7228 */ /* 0x000fca0000000000 */
[----:B------:R-:W-:Y:S01]  /*1de0*/  DFMA R12, R10, R12, UR4 ;  /* 0x000000040a0c7e2b */ /* 0x000fe2000800000c */
[----:B------:R-:W-:Y:S01]  /*1df0*/  UMOV UR4, 0x923be72d ;  /* 0x923be72d00047882 */ /* 0x000fe20000000000 */
[----:B------:R-:W-:-:S06]  /*1e00*/  UMOV UR5, 0x3f624924 ;  /* 0x3f62492400057882 */ /* 0x000fcc0000000000 */
        /* <DEDUP_REMOVED lines=8> */
[----:B------:R-:W-:Y:S02]  /*1e90*/  UMOV UR5, 0x3fe62e42 ;  /* 0x3fe62e4200057882 */ /* 0x000fe40000000000 */
[----:B------:R-:W-:Y:S01]  /*1ea0*/  DFMA R18, R2, -UR4, R4 ;  /* 0x8000000402127c2b */ /* 0x000fe20008000004 */
[----:B------:R-:W-:Y:S01]  /*1eb0*/  UMOV UR4, 0x3b39803f ;  /* 0x3b39803f00047882 */ /* 0x000fe20000000000 */
[----:B------:R-:W-:Y:S02]  /*1ec0*/  UMOV UR5, 0x3c7abc9e ;  /* 0x3c7abc9e00057882 */ /* 0x000fe40000000000 */
[----:B------:R-:W-:-:S04]  /*1ed0*/  DMUL R12, R10, R12 ;  /* 0x0000000c0a0c7228 */ /* 0x000fc80000000000 */
[----:B------:R-:W-:-:S04]  /*1ee0*/  DADD R18, -R8, R18 ;  /* 0x0000000008127229 */ /* 0x000fc80000000112 */
[----:B------:R-:W-:-:S08]  /*1ef0*/  DFMA R12, R8, R12, R14 ;  /* 0x0000000c080c722b */ /* 0x000fd0000000000e */
[----:B------:R-:W-:-:S08]  /*1f00*/  DADD R12, R12, -R18 ;  /* 0x000000000c0c7229 */ /* 0x000fd00000000812 */
[----:B------:R-:W-:-:S08]  /*1f10*/  DFMA R12, R2, UR4, R12 ;  /* 0x00000004020c7c2b */ /* 0x000fd0000800000c */
[----:B------:R-:W-:Y:S01]  /*1f20*/  DADD R4, R4, R12 ;  /* 0x0000000004047229 */ /* 0x000fe2000000000c */
[----:B------:R-:W-:Y:S10]  /*1f30*/  BRA `(.L_x_12) ;  /* 0x0000000000187947 */ /* 0x000ff40003800000 */
.L_x_11:
[----:B------:R-:W-:Y:S01]  /*1f40*/  IMAD.MOV.U32 R2, RZ, RZ, 0x0 ;  /* 0x00000000ff027424 */ /* 0x000fe200078e00ff */
[----:B------:R-:W-:Y:S01]  /*1f50*/  LOP3.LUT P0, RZ, R5, 0x7fffffff, RZ, 0xc0, !PT ;  /* 0x7fffffff05ff7812 */ /* 0x000fe2000780c0ff */
[----:B------:R-:W-:-:S06]  /*1f60*/  IMAD.MOV.U32 R3, RZ, RZ, 0x7ff00000 ;  /* 0x7ff00000ff037424 */ /* 0x000fcc00078e00ff */
[----:B------:R-:W-:-:S10]  /*1f70*/  DFMA R2, R4, R2, +INF ;  /* 0x7ff000000402742b */ /* 0x000fd40000000002 */
[----:B------:R-:W-:Y:S02]  /*1f80*/  FSEL R4, R2, RZ, P0 ;  /* 0x000000ff02047208 */ /* 0x000fe40000000000 */
[----:B------:R-:W-:-:S07]  /*1f90*/  FSEL R5, R3, -QNAN , P0 ;  /* 0xfff0000003057808 */ /* 0x000fce0000000000 */
.L_x_12:
[----:B------:R-:W-:Y:S05]  /*1fa0*/  BSYNC.RECONVERGENT B1 ;  /* 0x0000000000017941 */ /* 0x000fea0003800200 */
.L_x_10:
[----:B------:R-:W-:Y:S02]  /*1fb0*/  DSETP.GT.AND P0, PT, R16, RZ, PT ;  /* 0x000000ff1000722a */ /* 0x000fe40003f04000 */
[----:B------:R-:W-:-:S07]  /*1fc0*/  DMUL R4, R4, 0.5 ;  /* 0x3fe0000004047828 */ /* 0x000fce0000000000 */
[----:B------:R1:W-:Y:S05]  /*1fd0*/  STG.E.64 desc[UR6][R22.64+0x30], R4 ;  /* 0x0000300416007986 */ /* 0x0003ea000c101b06 */
[----:B------:R-:W-:-:S07]  /*1fe0*/  @P0 DADD R2, -RZ, -R4 ;  /* 0x00000000ff020229 */ /* 0x000fce0000000904 */
[----:B------:R1:W-:Y:S04]  /*1ff0*/  @P0 STG.E.64 desc[UR6][R22.64+0x30], R2 ;  /* 0x0000300216000986 */ /* 0x0003e8000c101b06 */
.L_x_7:
[----:B------:R-:W-:Y:S05]  /*2000*/  BSYNC.RECONVERGENT B0 ;  /* 0x0000000000007941 */ /* 0x000fea0003800200 */
.L_x_5:
[----:B0-----:R-:W0:Y:S08]  /*2010*/  LDC R17, c[0x0][0x394] ;  /* 0x0000e500ff117b82 */ /* 0x001e300000000800 */
[----:B-1----:R-:W0:Y:S02]  /*2020*/  LDC.64 R2, c[0x0][0x380] ;  /* 0x0000e000ff027b82 */ /* 0x002e240000000a00 */
[----:B0-----:R-:W-:-:S05]  /*2030*/  IMAD.WIDE R16, R17, 0x40, R2 ;  /* 0x0000004011107825 */ /* 0x001fca00078e0202 */
[----:B------:R-:W2:Y:S04]  /*2040*/  LDG.E.64 R2, desc[UR6][R16.64+-0x40] ;  /* 0xffffc00610027981 */ /* 0x000ea8000c1e1b00 */
[----:B------:R-:W3:Y:S04]  /*2050*/  LDG.E.64 R4, desc[UR6][R16.64+-0x38] ;  /* 0xffffc80610047981 */ /* 0x000ee8000c1e1b00 */
[----:B------:R-:W4:Y:S04]  /*2060*/  LDG.E.64 R6, desc[UR6][R16.64+-0x30] ;  /* 0xffffd00610067981 */ /* 0x000f28000c1e1b00 */
[----:B------:R-:W5:Y:S04]  /*2070*/  LDG.E.64 R8, desc[UR6][R16.64+-0x28] ;  /* 0xffffd80610087981 */ /* 0x000f68000c1e1b00 */
[----:B------:R-:W5:Y:S04]  /*2080*/  LDG.E.64 R10, desc[UR6][R16.64+-0x20] ;  /* 0xffffe006100a7981 */ /* 0x000f68000c1e1b00 */
[----:B------:R-:W5:Y:S04]  /*2090*/  LDG.E.64 R12, desc[UR6][R16.64+-0x18] ;  /* 0xffffe806100c7981 */ /* 0x000f68000c1e1b00 */
[----:B------:R-:W5:Y:S04]  /*20a0*/  LDG.E.64 R14, desc[UR6][R16.64+-0x10] ;  /* 0xfffff006100e7981 */ /* 0x000f68000c1e1b00 */
[----:B------:R-:W5:Y:S04]  /*20b0*/  LDG.E.64 R18, desc[UR6][R16.64+-0x8] ;  /* 0xfffff80610127981 */ /* 0x000f68000c1e1b00 */
[----:B--2---:R-:W-:Y:S04]  /*20c0*/  STG.E.64 desc[UR6][R24.64], R2 ;  /* 0x0000000218007986 */ /* 0x004fe8000c101b06 */
[----:B---3--:R-:W-:Y:S04]  /*20d0*/  STG.E.64 desc[UR6][R24.64+0x8], R4 ;  /* 0x0000080418007986 */ /* 0x008fe8000c101b06 */
[----:B----4-:R-:W-:Y:S04]  /*20e0*/  STG.E.64 desc[UR6][R24.64+0x10], R6 ;  /* 0x0000100618007986 */ /* 0x010fe8000c101b06 */
[----:B-----5:R-:W-:Y:S04]  /*20f0*/  STG.E.64 desc[UR6][R24.64+0x18], R8 ;  /* 0x0000180818007986 */ /* 0x020fe8000c101b06 */
[----:B------:R-:W-:Y:S04]  /*2100*/  STG.E.64 desc[UR6][R24.64+0x20], R10 ;  /* 0x0000200a18007986 */ /* 0x000fe8000c101b06 */
[----:B------:R-:W-:Y:S04]  /*2110*/  STG.E.64 desc[UR6][R24.64+0x28], R12 ;  /* 0x0000280c18007986 */ /* 0x000fe8000c101b06 */
[----:B------:R-:W-:Y:S04]  /*2120*/  STG.E.64 desc[UR6][R24.64+0x30], R14 ;  /* 0x0000300e18007986 */ /* 0x000fe8000c101b06 */
[----:B------:R-:W-:Y:S01]  /*2130*/  STG.E.64 desc[UR6][R24.64+0x38], R18 ;  /* 0x0000381218007986 */ /* 0x000fe2000c101b06 */
[----:B------:R-:W-:Y:S05]  /*2140*/  EXIT ;  /* 0x000000000000794d */ /* 0x000fea0003800000 */
        .weak           $__internal_0_$__cuda_sm20_div_rn_f64_full
        .type           $__internal_0_$__cuda_sm20_div_rn_f64_full,@function
        .size           $__internal_0_$__cuda_sm20_div_rn_f64_full,(.L_x_57 - $__internal_0_$__cuda_sm20_div_rn_f64_full)
$__internal_0_$__cuda_sm20_div_rn_f64_full:
[C---:B------:R-:W-:Y:S01]  /*2150*/  FSETP.GEU.AND P0, PT, |R7|.reuse, 1.469367938527859385e-39, PT ;  /* 0x001000000700780b */ /* 0x040fe20003f0e200 */
[--C-:B------:R-:W-:Y:S01]  /*2160*/  IMAD.MOV.U32 R6, RZ, RZ, R4.reuse ;  /* 0x000000ffff067224 */ /* 0x100fe200078e0004 */
[C---:B------:R-:W-:Y:S01]  /*2170*/  LOP3.LUT R8, R7.reuse, 0x800fffff, RZ, 0xc0, !PT ;  /* 0x800fffff07087812 */ /* 0x040fe200078ec0ff */
[----:B------:R-:W-:Y:S01]  /*2180*/  IMAD.MOV.U32 R5, RZ, RZ, R27 ;  /* 0x000000ffff057224 */ /* 0x000fe200078e001b */
[----:B------:R-:W-:Y:S01]  /*2190*/  LOP3.LUT R35, R7, 0x7ff00000, RZ, 0xc0, !PT ;  /* 0x7ff0000007237812 */ /* 0x000fe200078ec0ff */
[----:B------:R-:W-:Y:S01]  /*21a0*/  IMAD.MOV.U32 R33, RZ, RZ, 0x1ca00000 ;  /* 0x1ca00000ff217424 */ /* 0x000fe200078e00ff */
[----:B------:R-:W-:Y:S01]  /*21b0*/  LOP3.LUT R9, R8, 0x3ff00000, RZ, 0xfc, !PT ;  /* 0x3ff0000008097812 */ /* 0x000fe200078efcff */
[----:B------:R-:W-:Y:S01]  /*21c0*/  IMAD.MOV.U32 R8, RZ, RZ, R4 ;  /* 0x000000ffff087224 */ /* 0x000fe200078e0004 */
[C---:B------:R-:W-:Y:S01]  /*21d0*/  FSETP.GEU.AND P3, PT, |R5|.reuse, 1.469367938527859385e-39, PT ;  /* 0x001000000500780b */ /* 0x040fe20003f6e200 */
[----:B------:R-:W-:Y:S01]  /*21e0*/  IMAD.MOV.U32 R4, RZ, RZ, R2 ;  /* 0x000000ffff047224 */ /* 0x000fe200078e0002 */
[----:B------:R-:W-:Y:S01]  /*21f0*/  LOP3.LUT R32, R5, 0x7ff00000, RZ, 0xc0, !PT ;  /* 0x7ff0000005207812 */ /* 0x000fe200078ec0ff */
[----:B------:R-:W-:Y:S01]  /*2200*/  IMAD.MOV.U32 R2, RZ, RZ, 0x1 ;  /* 0x00000001ff027424 */ /* 0x000fe200078e00ff */
[----:B------:R-:W-:Y:S01]  /*2210*/  BSSY.RECONVERGENT B2, `(.L_x_13) ;  /* 0x000004e000027945 */ /* 0x000fe20003800200 */
[----:B------:R-:W-:Y:S01]  /*2220*/  @!P0 DMUL R8, R6, 8.98846567431157953865e+307 ;  /* 0x7fe0000006088828 */ /* 0x000fe20000000000 */
[----:B------:R-:W-:-:S05]  /*2230*/  ISETP.GE.U32.AND P1, PT, R32, R35, PT ;  /* 0x000000232000720c */ /* 0x000fca0003f26070 */
[----:B------:R-:W0:Y:S02]  /*2240*/  MUFU.RCP64H R3, R9 ;  /* 0x0000000900037308 */ /* 0x000e240000001800 */
[----:B------:R-:W-:Y:S02]  /*2250*/  @!P3 LOP3.LUT R29, R7, 0x7ff00000, RZ, 0xc0, !PT ;  /* 0x7ff00000071db812 */ /* 0x000fe400078ec0ff */
[----:B------:R-:W-:Y:S02]  /*2260*/  @!P0 LOP3.LUT R35, R9, 0x7ff00000, RZ, 0xc0, !PT ;  /* 0x7ff0000009238812 */ /* 0x000fe400078ec0ff */
[----:B------:R-:W-:-:S04]  /*2270*/  @!P3 ISETP.GE.U32.AND P4, PT, R32, R29, PT ;  /* 0x0000001d2000b20c */ /* 0x000fc80003f86070 */
[----:B------:R-:W-:-:S04]  /*2280*/  @!P3 SEL R29, R33, 0x63400000, !P4 ;  /* 0x63400000211db807 */ /* 0x000fc80006000000 */
[----:B------:R-:W-:Y:S01]  /*2290*/  @!P3 LOP3.LUT R30, R29, 0x80000000, R5, 0xf8, !PT ;  /* 0x800000001d1eb812 */ /* 0x000fe200078ef805 */
[----:B0-----:R-:W-:-:S03]  /*22a0*/  DFMA R26, R2, -R8, 1 ;  /* 0x3ff00000021a742b */ /* 0x001fc60000000808 */
[----:B------:R-:W-:Y:S01]  /*22b0*/  @!P3 LOP3.LUT R31, R30, 0x100000, RZ, 0xfc, !PT ;  /* 0x001000001e1fb812 */ /* 0x000fe200078efcff */
[----:B------:R-:W-:-:S04]  /*22c0*/  @!P3 IMAD.MOV.U32 R30, RZ, RZ, RZ ;  /* 0x000000ffff1eb224 */ /* 0x000fc800078e00ff */
[----:B------:R-:W-:-:S08]  /*22d0*/  DFMA R26, R26, R26, R26 ;  /* 0x0000001a1a1a722b */ /* 0x000fd0000000001a */
[----:B------:R-:W-:Y:S01]  /*22e0*/  DFMA R2, R2, R26, R2 ;  /* 0x0000001a0202722b */ /* 0x000fe20000000002 */
[----:B------:R-:W-:Y:S01]  /*22f0*/  SEL R27, R33, 0x63400000, !P1 ;  /* 0x63400000211b7807 */ /* 0x000fe20004800000 */
[----:B------:R-:W-:-:S03]  /*2300*/  IMAD.MOV.U32 R26, RZ, RZ, R4 ;  /* 0x000000ffff1a7224 */ /* 0x000fc600078e0004 */
[----:B------:R-:W-:-:S03]  /*2310*/  LOP3.LUT R27, R27, 0x800fffff, R5, 0xf8, !PT ;  /* 0x800fffff1b1b7812 */ /* 0x000fc600078ef805 */
[----:B------:R-:W-:-:S03]  /*2320*/  DFMA R28, R2, -R8, 1 ;  /* 0x3ff00000021c742b */ /* 0x000fc60000000808 */
[----:B------:R-:W-:-:S05]  /*2330*/  @!P3 DFMA R26, R26, 2, -R30 ;  /* 0x400000001a1ab82b */ /* 0x000fca000000081e */
[----:B------:R-:W-:-:S08]  /*2340*/  DFMA R2, R2, R28, R2 ;  /* 0x0000001c0202722b */ /* 0x000fd00000000002 */
[----:B------:R-:W-:-:S08]  /*2350*/  DMUL R28, R2, R26 ;  /* 0x0000001a021c7228 */ /* 0x000fd00000000000 */
[----:B------:R-:W-:-:S08]  /*2360*/  DFMA R30, R28, -R8, R26 ;  /* 0x800000081c1e722b */ /* 0x000fd0000000001a */
[----:B------:R-:W-:Y:S01]  /*2370*/  DFMA R30, R2, R30, R28 ;  /* 0x0000001e021e722b */ /* 0x000fe2000000001c */
[----:B------:R-:W-:Y:S01]  /*2380*/  IMAD.MOV.U32 R28, RZ, RZ, R32 ;  /* 0x000000ffff1c7224 */ /* 0x000fe200078e0020 */
[----:B------:R-:W-:-:S05]  /*2390*/  @!P3 LOP3.LUT R28, R27, 0x7ff00000, RZ, 0xc0, !PT ;  /* 0x7ff000001b1cb812 */ /* 0x000fca00078ec0ff */
[----:B------:R-:W-:-:S05]  /*23a0*/  VIADD R2, R28, 0xffffffff ;  /* 0xffffffff1c027836 */ /* 0x000fca0000000000 */
[----:B------:R-:W-:Y:S01]  /*23b0*/  ISETP.GT.U32.AND P0, PT, R2, 0x7feffffe, PT ;  /* 0x7feffffe0200780c */ /* 0x000fe20003f04070 */
[----:B------:R-:W-:-:S05]  /*23c0*/  VIADD R2, R35, 0xffffffff ;  /* 0xffffffff23027836 */ /* 0x000fca0000000000 */
[----:B------:R-:W-:-:S13]  /*23d0*/  ISETP.GT.U32.OR P0, PT, R2, 0x7feffffe, P0 ;  /* 0x7feffffe0200780c */ /* 0x000fda0000704470 */
[----:B------:R-:W-:Y:S05]  /*23e0*/  @P0 BRA `(.L_x_14) ;  /* 0x00000000006c0947 */ /* 0x000fea0003800000 */
[----:B------:R-:W-:Y:S01]  /*23f0*/  LOP3.LUT R3, R7, 0x7ff00000, RZ, 0xc0, !PT ;  /* 0x7ff0000007037812 */ /* 0x000fe200078ec0ff */
[----:B------:R-:W-:-:S03]  /*2400*/  IMAD.MOV.U32 R28, RZ, RZ, RZ ;  /* 0x000000ffff1c7224 */ /* 0x000fc600078e00ff */
[CC--:B------:R-:W-:Y:S02]  /*2410*/  VIADDMNMX R2, R32.reuse, -R3.reuse, 0xb9600000, !PT ;  /* 0xb960000020027446 */ /* 0x0c0fe40007800903 */
[----:B------:R-:W-:Y:S02]  /*2420*/  ISETP.GE.U32.AND P0, PT, R32, R3, PT ;  /* 0x000000032000720c */ /* 0x000fe40003f06070 */
[----:B------:R-:W-:Y:S02]  /*2430*/  VIMNMX R2, PT, PT, R2, 0x46a00000, PT ;  /* 0x46a0000002027848 */ /* 0x000fe40003fe0100 */
[----:B------:R-:W-:-:S05]  /*2440*/  SEL R33, R33, 0x63400000, !P0 ;  /* 0x6340000021217807 */ /* 0x000fca0004000000 */
[----:B------:R-:W-:-:S04]  /*2450*/  IMAD.IADD R4, R2, 0x1, -R33 ;  /* 0x0000000102047824 */ /* 0x000fc800078e0a21 */
[----:B------:R-:W-:-:S06]  /*2460*/  VIADD R29, R4, 0x7fe00000 ;  /* 0x7fe00000041d7836 */ /* 0x000fcc0000000000 */
[----:B------:R-:W-:-:S10]  /*2470*/  DMUL R2, R30, R28 ;  /* 0x0000001c1e027228 */ /* 0x000fd40000000000 */
[----:B------:R-:W-:-:S13]  /*2480*/  FSETP.GTU.AND P0, PT, |R3|, 1.469367938527859385e-39, PT ;  /* 0x001000000300780b */ /* 0x000fda0003f0c200 */
[----:B------:R-:W-:Y:S05]  /*2490*/  @P0 BRA `(.L_x_15) ;  /* 0x0000000000940947 */ /* 0x000fea0003800000 */
[----:B------:R-:W-:Y:S01]  /*24a0*/  DFMA R8, R30, -R8, R26 ;  /* 0x800000081e08722b */ /* 0x000fe2000000001a */
[----:B------:R-:W-:-:S09]  /*24b0*/  IMAD.MOV.U32 R28, RZ, RZ, RZ ;  /* 0x000000ffff1c7224 */ /* 0x000fd200078e00ff */
[C---:B------:R-:W-:Y:S02]  /*24c0*/  FSETP.NEU.AND P0, PT, R9.reuse, RZ, PT ;  /* 0x000000ff0900720b */ /* 0x040fe40003f0d000 */
[----:B------:R-:W-:-:S04]  /*24d0*/  LOP3.LUT R5, R9, 0x80000000, R7, 0x48, !PT ;  /* 0x8000000009057812 */ /* 0x000fc800078e4807 */
[----:B------:R-:W-:-:S07]  /*24e0*/  LOP3.LUT R29, R5, R29, RZ, 0xfc, !PT ;  /* 0x0000001d051d7212 */ /* 0x000fce00078efcff */
[----:B------:R-:W-:Y:S05]  /*24f0*/  @!P0 BRA `(.L_x_15) ;  /* 0x00000000007c8947 */ /* 0x000fea0003800000 */
[----:B------:R-:W-:Y:S01]  /*2500*/  IMAD.MOV R7, RZ, RZ, -R4 ;  /* 0x000000ffff077224 */ /* 0x000fe200078e0a04 */
[----:B------:R-:W-:Y:S01]  /*2510*/  DMUL.RP R28, R30, R28 ;  /* 0x0000001c1e1c7228 */ /* 0x000fe20000008000 */
[----:B------:R-:W-:-:S06]  /*2520*/  IMAD.MOV.U32 R6, RZ, RZ, RZ ;  /* 0x000000ffff067224 */ /* 0x000fcc00078e00ff */
[----:B------:R-:W-:-:S03]  /*2530*/  DFMA R6, R2, -R6, R30 ;  /* 0x800000060206722b */ /* 0x000fc6000000001e */
[----:B------:R-:W-:-:S03]  /*2540*/  LOP3.LUT R5, R29, R5, RZ, 0x3c, !PT ;  /* 0x000000051d057212 */ /* 0x000fc600078e3cff */
[----:B------:R-:W-:-:S04]  /*2550*/  IADD3 R6, PT, PT, -R4, -0x43300000, RZ ;  /* 0xbcd0000004067810 */ /* 0x000fc80007ffe1ff */
[----:B------:R-:W-:-:S04]  /*2560*/  FSETP.NEU.AND P0, PT, |R7|, R6, PT ;  /* 0x000000060700720b */ /* 0x000fc80003f0d200 */
[----:B------:R-:W-:Y:S02]  /*2570*/  FSEL R2, R28, R2, !P0 ;  /* 0x000000021c027208 */ /* 0x000fe40004000000 */
[----:B------:R-:W-:Y:S01]  /*2580*/  FSEL R3, R5, R3, !P0 ;  /* 0x0000000305037208 */ /* 0x000fe20004000000 */
[----:B------:R-:W-:Y:S06]  /*2590*/  BRA `(.L_x_15) ;  /* 0x0000000000547947 */ /* 0x000fec0003800000 */
.L_x_14:
[----:B------:R-:W-:-:S14]  /*25a0*/  DSETP.NAN.AND P0, PT, R4, R4, PT ;  /* 0x000000040400722a */ /* 0x000fdc0003f08000 */
[----:B------:R-:W-:Y:S05]  /*25b0*/  @P0 BRA `(.L_x_16) ;  /* 0x0000000000440947 */ /* 0x000fea0003800000 */
[----:B------:R-:W-:-:S14]  /*25c0*/  DSETP.NAN.AND P0, PT, R6, R6, PT ;  /* 0x000000060600722a */ /* 0x000fdc0003f08000 */
[----:B------:R-:W-:Y:S05]  /*25d0*/  @P0 BRA `(.L_x_17) ;  /* 0x0000000000300947 */ /* 0x000fea0003800000 */
[----:B------:R-:W-:Y:S01]  /*25e0*/  ISETP.NE.AND P0, PT, R28, R35, PT ;  /* 0x000000231c00720c */ /* 0x000fe20003f05270 */
[----:B------:R-:W-:Y:S02]  /*25f0*/  IMAD.MOV.U32 R2, RZ, RZ, 0x0 ;  /* 0x00000000ff027424 */ /* 0x000fe400078e00ff */
[----:B------:R-:W-:-:S10]  /*2600*/  IMAD.MOV.U32 R3, RZ, RZ, -0x80000 ;  /* 0xfff80000ff037424 */ /* 0x000fd400078e00ff */
[----:B------:R-:W-:Y:S05]  /*2610*/  @!P0 BRA `(.L_x_15) ;  /* 0x0000000000348947 */ /* 0x000fea0003800000 */
[----:B------:R-:W-:Y:S02]  /*2620*/  ISETP.NE.AND P0, PT, R28, 0x7ff00000, PT ;  /* 0x7ff000001c00780c */ /* 0x000fe40003f05270 */
[----:B------:R-:W-:Y:S02]  /*2630*/  LOP3.LUT R3, R5, 0x80000000, R7, 0x48, !PT ;  /* 0x8000000005037812 */ /* 0x000fe400078e4807 */
[----:B------:R-:W-:-:S13]  /*2640*/  ISETP.EQ.OR P0, PT, R35, RZ, !P0 ;  /* 0x000000ff2300720c */ /* 0x000fda0004702670 */
[----:B------:R-:W-:Y:S01]  /*2650*/  @P0 LOP3.LUT R4, R3, 0x7ff00000, RZ, 0xfc, !PT ;  /* 0x7ff0000003040812 */ /* 0x000fe200078efcff */
[----:B------:R-:W-:Y:S02]  /*2660*/  @!P0 IMAD.MOV.U32 R2, RZ, RZ, RZ ;  /* 0x000000ffff028224 */ /* 0x000fe400078e00ff */
[----:B------:R-:W-:Y:S02]  /*2670*/  @P0 IMAD.MOV.U32 R2, RZ, RZ, RZ ;  /* 0x000000ffff020224 */ /* 0x000fe400078e00ff */
[----:B------:R-:W-:Y:S01]  /*2680*/  @P0 IMAD.MOV.U32 R3, RZ, RZ, R4 ;  /* 0x000000ffff030224 */ /* 0x000fe200078e0004 */
[----:B------:R-:W-:Y:S06]  /*2690*/  BRA `(.L_x_15) ;  /* 0x0000000000147947 */ /* 0x000fec0003800000 */
.L_x_17:
[----:B------:R-:W-:Y:S01]  /*26a0*/  LOP3.LUT R3, R7, 0x80000, RZ, 0xfc, !PT ;  /* 0x0008000007037812 */ /* 0x000fe200078efcff */
[----:B------:R-:W-:Y:S01]  /*26b0*/  IMAD.MOV.U32 R2, RZ, RZ, R6 ;  /* 0x000000ffff027224 */ /* 0x000fe200078e0006 */
[----:B------:R-:W-:Y:S06]  /*26c0*/  BRA `(.L_x_15) ;  /* 0x0000000000087947 */ /* 0x000fec0003800000 */
.L_x_16:
[----:B------:R-:W-:Y:S01]  /*26d0*/  LOP3.LUT R3, R5, 0x80000, RZ, 0xfc, !PT ;  /* 0x0008000005037812 */ /* 0x000fe200078efcff */
[----:B------:R-:W-:-:S07]  /*26e0*/  IMAD.MOV.U32 R2, RZ, RZ, R4 ;  /* 0x000000ffff027224 */ /* 0x000fce00078e0004 */
.L_x_15:
[----:B------:R-:W-:Y:S05]  /*26f0*/  BSYNC.RECONVERGENT B2 ;  /* 0x0000000000027941 */ /* 0x000fea0003800200 */
.L_x_13:
[----:B------:R-:W-:Y:S02]  /*2700*/  IMAD.MOV.U32 R4, RZ, RZ, R2 ;  /* 0x000000ffff047224 */ /* 0x000fe400078e0002 */
[----:B------:R-:W-:Y:S02]  /*2710*/  IMAD.MOV.U32 R5, RZ, RZ, R3 ;  /* 0x000000ffff057224 */ /* 0x000fe400078e0003 */
[----:B------:R-:W-:Y:S02]  /*2720*/  IMAD.MOV.U32 R2, RZ, RZ, R0 ;  /* 0x000000ffff027224 */ /* 0x000fe400078e0000 */
[----:B------:R-:W-:-:S04]  /*2730*/  IMAD.MOV.U32 R3, RZ, RZ, 0x0 ;  /* 0x00000000ff037424 */ /* 0x000fc800078e00ff */
[----:B------:R-:W-:Y:S05]  /*2740*/  RET.REL.NODEC R2 `(_Z16reduction_blocksP9PseudoJetP4Distii) ;  /* 0xffffffd8022c7950 */ /* 0x000fea0003c3ffff */
.L_x_18:
[----:B------:R-:W-:-:S00]  /*2750*/  BRA `(.L_x_18) ;  /* 0xfffffffc00fc7947 */ /* 0x000fc0000383ffff */
[----:B------:R-:W-:-:S00]  /*2760*/  NOP ;  /* 0x0000000000007918 */ /* 0x000fc00000000000 */
        /* <DEDUP_REMOVED lines=9> */
.L_x_57:


//--------------------- .text._Z13reduction_minP9PseudoJetP4Distii --------------------------
	.section	.text._Z13reduction_minP9PseudoJetP4Distii,"ax",@progbits
	.align	128
        .global         _Z13reduction_minP9PseudoJetP4Distii
        .type           _Z13reduction_minP9PseudoJetP4Distii,@function
        .size           _Z13reduction_minP9PseudoJetP4Distii,(.L_x_59 - _Z13reduction_minP9PseudoJetP4Distii)
        .other          _Z13reduction_minP9PseudoJetP4Distii,@"STO_CUDA_ENTRY STV_DEFAULT"
_Z13reduction_minP9PseudoJetP4Distii:
.text._Z13reduction_minP9PseudoJetP4Distii:
[----:B------:R-:W-:Y:S01]  /*0000*/  LDC R1, c[0x0][0x37c] ;  /* 0x0000df00ff017b82 */ /* 0x000fe20000000800 */
[----:B------:R-:W0:Y:S01]  /*0010*/  S2R R0, SR_CTAID.X ;  /* 0x0000000000007919 */ /* 0x000e220000002500 */
[----:B------:R-:W0:Y:S01]  /*0020*/  LDCU UR4, c[0x0][0x360] ;  /* 0x00006c00ff0477ac */ /* 0x000e220008000800 */
[----:B------:R-:W-:Y:S01]  /*0030*/  IMAD.MOV.U32 R12, RZ, RZ, 0x0 ;  /* 0x00000000ff0c7424 */ /* 0x000fe200078e00ff */
[----:B------:R-:W-:Y:S01]  /*0040*/  BSSY.RECONVERGENT B0, `(.L_x_19) ;  /* 0x0000018000007945 */ /* 0x000fe20003800200 */
[----:B------:R-:W0:Y:S01]  /*0050*/  S2R R3, SR_TID.X ;  /* 0x0000000000037919 */ /* 0x000e220000002100 */
[----:B------:R-:W-:Y:S02]  /*0060*/  IMAD.MOV.U32 R13, RZ, RZ, 0x3fd80000 ;  /* 0x3fd80000ff0d7424 */ /* 0x000fe400078e00ff */
[----:B0-----:R-:W-:-:S04]  /*0070*/  IMAD R16, R0, UR4, R3 ;  /* 0x0000000400107c24 */ /* 0x001fc8000f8e0203 */
[----:B------:R-:W-:-:S04]  /*0080*/  VIADD R9, R16, 0x1 ;  /* 0x0000000110097836 */ /* 0x000fc80000000000 */
[----:B------:R-:W-:-:S04]  /*0090*/  IMAD.SHL.U32 R2, R9, 0x2, RZ ;  /* 0x0000000209027824 */ /* 0x000fc800078e00ff */
[----:B------:R-:W0:Y:S02]  /*00a0*/  I2F.F64 R6, R2 ;  /* 0x0000000200067312 */ /* 0x000e240000201c00 */
[----:B0-----:R-:W-:-:S06]  /*00b0*/  DADD R6, R6, 0.25 ;  /* 0x3fd0000006067429 */ /* 0x001fcc0000000000 */
[----:B------:R-:W0:Y:S04]  /*00c0*/  MUFU.RSQ64H R5, R7 ;  /* 0x0000000700057308 */ /* 0x000e280000001c00 */
[----:B------:R-:W-:-:S05]  /*00d0*/  VIADD R4, R7, 0xfcb00000 ;  /* 0xfcb0000007047836 */ /* 0x000fca0000000000 */
[----:B------:R-:W-:Y:S01]  /*00e0*/  ISETP.GE.U32.AND P0, PT, R4, 0x7ca00000, PT ;  /* 0x7ca000000400780c */ /* 0x000fe20003f06070 */
[----:B0-----:R-:W-:-:S08]  /*00f0*/  DMUL R10, R4, R4 ;  /* 0x00000004040a7228 */ /* 0x001fd00000000000 */
[----:B------:R-:W-:-:S08]  /*0100*/  DFMA R10, R6, -R10, 1 ;  /* 0x3ff00000060a742b */ /* 0x000fd0000000080a */
[----:B------:R-:W-:Y:S02]  /*0110*/  DFMA R12, R10, R12, 0.5 ;  /* 0x3fe000000a0c742b */ /* 0x000fe4000000000c */
[----:B------:R-:W-:-:S08]  /*0120*/  DMUL R10, R4, R10 ;  /* 0x0000000a040a7228 */ /* 0x000fd00000000000 */
[----:B------:R-:W-:-:S08]  /*0130*/  DFMA R12, R12, R10, R4 ;  /* 0x0000000a0c0c722b */ /* 0x000fd00000000004 */
[----:B------:R-:W-:Y:S02]  /*0140*/  DMUL R10, R6, R12 ;  /* 0x0000000c060a7228 */ /* 0x000fe40000000000 */
[----:B------:R-:W-:Y:S02]  /*0150*/  VIADD R21, R13, 0xfff00000 ;  /* 0xfff000000d157836 */ /* 0x000fe40000000000 */
[----:B------:R-:W-:-:S04]  /*0160*/  IMAD.MOV.U32 R20, RZ, RZ, R12 ;  /* 0x000000ffff147224 */ /* 0x000fc800078e000c */
[----:B------:R-:W-:-:S08]  /*0170*/  DFMA R14, R10, -R10, R6 ;  /* 0x8000000a0a0e722b */ /* 0x000fd00000000006 */
[----:B------:R-:W-:Y:S01]  /*0180*/  DFMA R18, R14, R20, R10 ;  /* 0x000000140e12722b */ /* 0x000fe2000000000a */
[----:B------:R-:W-:Y:S10]  /*0190*/  @!P0 BRA `(.L_x_20) ;  /* 0x0000000000088947 */ /* 0x000ff40003800000 */
[----:B------:R-:W-:-:S07]  /*01a0*/  MOV R2, 0x1c0 ;  /* 0x000001c000027802 */ /* 0x000fce0000000f00 */
[----:B------:R-:W-:Y:S05]  /*01b0*/  CALL.REL.NOINC `($__internal_2_$__cuda_sm20_dsqrt_rn_f64_mediumpath_v1) ;  /* 0x0000001800a07944 */ /* 0x000fea0003c00000 */
.L_x_20:
[----:B------:R-:W-:Y:S05]  /*01c0*/  BSYNC.RECONVERGENT B0 ;  /* 0x0000000000007941 */ /* 0x000fea0003800200 */
.L_x_19:
[----:B------:R-:W-:Y:S01]  /*01d0*/  DADD R18, R18, -0.5 ;  /* 0xbfe0000012127429 */ /* 0x000fe20000000000 */
[----:B------:R-:W-:Y:S01]  /*01e0*/  I2F.F64 R4, R9 ;  /* 0x0000000900047312 */ /* 0x000fe20000201c00 */
[----:B------:R-:W0:Y:S01]  /*01f0*/  LDCU.64 UR4, c[0x0][0x390] ;  /* 0x00007200ff0477ac */ /* 0x000e220008000a00 */
[----:B------:R-:W-:Y:S01]  /*0200*/  BSSY.RECONVERGENT B0, `(.L_x_21) ;  /* 0x0000076000007945 */ /* 0x000fe20003800200 */
[----:B------:R-:W1:Y:S05]  /*0210*/  LDCU.64 UR6, c[0x0][0x358] ;  /* 0x00006b00ff0677ac */ /* 0x000e6a0008000a00 */
[----:B------:R-:W2:Y:S01]  /*0220*/  F2I.F64.CEIL R7, R18 ;  /* 0x0000001200077311 */ /* 0x000ea20000309100 */
[----:B0-----:R-:W-:Y:S01]  /*0230*/  ISETP.GE.U32.AND P0, PT, R16, UR4, PT ;  /* 0x0000000410007c0c */ /* 0x001fe2000bf06070 */
[----:B--2---:R-:W-:-:S04]  /*0240*/  VIADD R2, R7, 0xffffffff ;  /* 0xffffffff07027836 */ /* 0x004fc80000000000 */
[----:B------:R-:W-:-:S04]  /*0250*/  IMAD R6, R7, R2, RZ ;  /* 0x0000000207067224 */ /* 0x000fc800078e02ff */
[----:B------:R-:W0:Y:S02]  /*0260*/  I2F.F64 R10, R6 ;  /* 0x00000006000a7312 */ /* 0x000e240000201c00 */
[----:B0-----:R-:W-:Y:S01]  /*0270*/  DFMA R4, R10, -0.5, R4 ;  /* 0xbfe000000a04782b */ /* 0x001fe20000000004 */
[----:B------:R-:W-:-:S05]  /*0280*/  IMAD.MOV.U32 R11, RZ, RZ, 0x7feffffc ;  /* 0x7feffffcff0b7424 */ /* 0x000fca00078e00ff */
[----:B------:R-:W0:Y:S02]  /*0290*/  F2I.F64.TRUNC R8, R4 ;  /* 0x0000000400087311 */ /* 0x000e24000030d100 */
[----:B0-----:R-:W-:-:S04]  /*02a0*/  VIMNMX R10, PT, PT, R7, R8, !PT ;  /* 0x00000008070a7248 */ /* 0x001fc80007fe0100 */
[----:B------:R-:W-:Y:S01]  /*02b0*/  ISETP.GT.OR P0, PT, R10, UR5, P0 ;  /* 0x000000050a007c0c */ /* 0x000fe20008704670 */
[----:B------:R-:W-:-:S12]  /*02c0*/  IMAD.MOV.U32 R10, RZ, RZ, 0x57ca82ae ;  /* 0x57ca82aeff0a7424 */ /* 0x000fd800078e00ff */
[----:B-1----:R-:W-:Y:S05]  /*02d0*/  @P0 BRA `(.L_x_22) ;  /* 0x0000000400a00947 */ /* 0x002fea0003800000 */
[----:B------:R-:W-:-:S13]  /*02e0*/  ISETP.NE.AND P0, PT, R8, R7, PT ;  /* 0x000000070800720c */ /* 0x000fda0003f05270 */
[----:B------:R-:W-:Y:S05]  /*02f0*/  @P0 BRA `(.L_x_23) ;  /* 0x00000000006c0947 */ /* 0x000fea0003800000 */
[----:B------:R-:W0:Y:S02]  /*0300*/  LDC.64 R4, c[0x0][0x380] ;  /* 0x0000e000ff047b82 */ /* 0x000e240000000a00 */
[----:B0-----:R-:W-:-:S05]  /*0310*/  IMAD.WIDE R4, R7, 0x40, R4 ;  /* 0x0000004007047825 */ /* 0x001fca00078e0204 */
[----:B------:R-:W2:Y:S01]  /*0320*/  LDG.E.64 R12, desc[UR6][R4.64+-0x20] ;  /* 0xffffe006040c7981 */ /* 0x000ea2000c1e1b00 */
[----:B------:R-:W-:Y:S01]  /*0330*/  UMOV UR4, 0xc2f8f359 ;  /* 0xc2f8f35900047882 */ /* 0x000fe20000000000 */
[----:B------:R-:W-:Y:S01]  /*0340*/  UMOV UR5, 0x1a56e1f ;  /* 0x01a56e1f00057882 */ /* 0x000fe20000000000 */
[----:B------:R-:W-:Y:S02]  /*0350*/  IMAD.MOV.U32 R10, RZ, RZ, -0x77ff8a64 ;  /* 0x8800759cff0a7424 */ /* 0x000fe400078e00ff */
[----:B------:R-:W-:Y:S01]  /*0360*/  IMAD.MOV.U32 R11, RZ, RZ, 0x7e37e43c ;  /* 0x7e37e43cff0b7424 */ /* 0x000fe200078e00ff */
[----:B--2---:R-:W-:-:S14]  /*0370*/  DSETP.GT.AND P0, PT, R12, UR4, PT ;  /* 0x000000040c007e2a */ /* 0x004fdc000bf04000 */
[----:B------:R-:W-:Y:S05]  /*0380*/  @!P0 BRA `(.L_x_22) ;  /* 0x0000000400748947 */ /* 0x000fea0003800000 */
[----:B------:R-:W0:Y:S01]  /*0390*/  MUFU.RCP64H R5, R13 ;  /* 0x0000000d00057308 */ /* 0x000e220000001800 */
[----:B------:R-:W-:Y:S01]  /*03a0*/  VIADD R4, R13, 0x300402 ;  /* 0x003004020d047836 */ /* 0x000fe20000000000 */
[----:B------:R-:W-:Y:S04]  /*03b0*/  BSSY.RECONVERGENT B1, `(.L_x_24) ;  /* 0x000000e000017945 */ /* 0x000fe80003800200 */
[----:B------:R-:W-:Y:S01]  /*03c0*/  FSETP.GEU.AND P0, PT, |R4|, 5.8789094863358348022e-39, PT ;  /* 0x004004020400780b */ /* 0x000fe20003f0e200 */
[----:B0-----:R-:W-:-:S08]  /*03d0*/  DFMA R6, -R12, R4, 1 ;  /* 0x3ff000000c06742b */ /* 0x001fd00000000104 */
[----:B------:R-:W-:-:S08]  /*03e0*/  DFMA R6, R6, R6, R6 ;  /* 0x000000060606722b */ /* 0x000fd00000000006 */
[----:B------:R-:W-:-:S08]  /*03f0*/  DFMA R6, R4, R6, R4 ;  /* 0x000000060406722b */ /* 0x000fd00000000004 */
[----:B------:R-:W-:-:S08]  /*0400*/  DFMA R10, -R12, R6, 1 ;  /* 0x3ff000000c0a742b */ /* 0x000fd00000000106 */
[----:B------:R-:W-:Y:S01]  /*0410*/  DFMA R10, R6, R10, R6 ;  /* 0x0000000a060a722b */ /* 0x000fe20000000006 */
[----:B------:R-:W-:Y:S10]  /*0420*/  @P0 BRA `(.L_x_25) ;  /* 0x0000000000180947 */ /* 0x000ff40003800000 */
[----:B------:R-:W-:Y:S02]  /*0430*/  LOP3.LUT R4, R13, 0x7fffffff, RZ, 0xc0, !PT ;  /* 0x7fffffff0d047812 */ /* 0x000fe400078ec0ff */
[----:B------:R-:W-:-:S03]  /*0440*/  MOV R14, 0x470 ;  /* 0x00000470000e7802 */ /* 0x000fc60000000f00 */
[----:B------:R-:W-:-:S07]  /*0450*/  VIADD R18, R4, 0xfff00000 ;  /* 0xfff0000004127836 */ /* 0x000fce0000000000 */
[----:B------:R-:W-:Y:S05]  /*0460*/  CALL.REL.NOINC `($__internal_1_$__cuda_sm20_dblrcp_rn_slowpath_v3) ;  /* 0x0000001400587944 */ /* 0x000fea0003c00000 */
[----:B------:R-:W-:Y:S02]  /*0470*/  IMAD.MOV.U32 R10, RZ, RZ, R16 ;  /* 0x000000ffff0a7224 */ /* 0x000fe400078e0010 */
[----:B------:R-:W-:-:S07]  /*0480*/  IMAD.MOV.U32 R11, RZ, RZ, R17 ;  /* 0x000000ffff0b7224 */ /* 0x000fce00078e0011 */
.L_x_25:
[----:B------:R-:W-:Y:S05]  /*0490*/  BSYNC.RECONVERGENT B1 ;  /* 0x0000000000017941 */ /* 0x000fea0003800200 */
.L_x_24:
[----:B------:R-:W-:Y:S05]  /*04a0*/  BRA `(.L_x_22) ;  /* 0x00000004002c7947 */ /* 0x000fea0003800000 */
.L_x_23:
[----:B------:R-:W0:Y:S02]  /*04b0*/  LDC.64 R18, c[0x0][0x380] ;  /* 0x0000e000ff127b82 */ /* 0x000e240000000a00 */
[----:B0-----:R-:W-:-:S05]  /*04c0*/  IMAD.WIDE R4, R8, 0x40, R18 ;  /* 0x0000004008047825 */ /* 0x001fca00078e0212 */
[----:B------:R-:W2:Y:S01]  /*04d0*/  LDG.E.64 R12, desc[UR6][R4.64+-0x20] ;  /* 0xffffe006040c7981 */ /* 0x000ea2000c1e1b00 */
[----:B------:R-:W-:Y:S01]  /*04e0*/  UMOV UR4, 0xc2f8f359 ;  /* 0xc2f8f35900047882 */ /* 0x000fe20000000000 */
[----:B------:R-:W-:Y:S01]  /*04f0*/  UMOV UR5, 0x1a56e1f ;  /* 0x01a56e1f00057882 */ /* 0x000fe20000000000 */
[----:B------:R-:W-:Y:S01]  /*0500*/  BSSY.RECONVERGENT B1, `(.L_x_26) ;  /* 0x0000012000017945 */ /* 0x000fe20003800200 */
[----:B------:R-:W-:Y:S01]  /*0510*/  IMAD.WIDE R6, R7, 0x40, R18 ;  /* 0x0000004007067825 */ /* 0x000fe200078e0212 */
[----:B--2---:R-:W0:Y:S03]  /*0520*/  MUFU.RCP64H R11, R13 ;  /* 0x0000000d000b7308 */ /* 0x004e260000001800 */
[----:B------:R-:W-:Y:S01]  /*0530*/  VIADD R10, R13, 0x300402 ;  /* 0x003004020d0a7836 */ /* 0x000fe20000000000 */
[----:B------:R-:W-:-:S04]  /*0540*/  DSETP.GT.AND P1, PT, R12, UR4, PT ;  /* 0x000000040c007e2a */ /* 0x000fc8000bf24000 */
        /* <DEDUP_REMOVED lines=13> */
.L_x_27:
[----:B------:R-:W-:Y:S05]  /*0620*/  BSYNC.RECONVERGENT B1 ;  /* 0x0000000000017941 */ /* 0x000fea0003800200 */
.L_x_26:
[----:B------:R-:W2:Y:S01]  /*0630*/  LDG.E.64 R12, desc[UR6][R6.64+-0x20] ;  /* 0xffffe006060c7981 */ /* 0x000ea2000c1e1b00 */
[----:B------:R-:W-:Y:S01]  /*0640*/  UMOV UR4, 0xc2f8f359 ;  /* 0xc2f8f35900047882 */ /* 0x000fe20000000000 */
[----:B------:R-:W-:Y:S01]  /*0650*/  UMOV UR5, 0x1a56e1f ;  /* 0x01a56e1f00057882 */ /* 0x000fe20000000000 */
[----:B------:R-:W-:Y:S01]  /*0660*/  BSSY.RECONVERGENT B1, `(.L_x_28) ;  /* 0x0000013000017945 */ /* 0x000fe20003800200 */
[----:B------:R-:W-:Y:S02]  /*0670*/  FSEL R10, R10, -3.8656848043660957031e-34, P1 ;  /* 0x8800759c0a0a7808 */ /* 0x000fe40000800000 */
[----:B------:R-:W-:Y:S01]  /*0680*/  FSEL R11, R11, 6.11084459642404411352e+37, P1 ;  /* 0x7e37e43c0b0b7808 */ /* 0x000fe20000800000 */
[----:B--2---:R-:W0:Y:S01]  /*0690*/  MUFU.RCP64H R15, R13 ;  /* 0x0000000d000f7308 */ /* 0x004e220000001800 */
        /* <DEDUP_REMOVED lines=15> */
.L_x_29:
[----:B------:R-:W-:Y:S05]  /*0790*/  BSYNC.RECONVERGENT B1 ;  /* 0x0000000000017941 */ /* 0x000fea0003800200 */
.L_x_28:
[----:B------:R-:W2:Y:S04]  /*07a0*/  LDG.E.64 R18, desc[UR6][R4.64+-0x18] ;  /* 0xffffe80604127981 */ /* 0x000ea8000c1e1b00 */
[----:B------:R-:W2:Y:S04]  /*07b0*/  LDG.E.64 R20, desc[UR6][R6.64+-0x18] ;  /* 0xffffe80606147981 */ /* 0x000ea8000c1e1b00 */
[----:B------:R0:W3:Y:S04]  /*07c0*/  LDG.E.64 R12, desc[UR6][R4.64+-0x10] ;  /* 0xfffff006040c7981 */ /* 0x0000e8000c1e1b00 */
[----:B------:R1:W3:Y:S01]  /*07d0*/  LDG.E.64 R16, desc[UR6][R6.64+-0x10] ;  /* 0xfffff00606107981 */ /* 0x0002e2000c1e1b00 */
[----:B------:R-:W-:Y:S01]  /*07e0*/  UMOV UR4, 0x54442d18 ;  /* 0x54442d1800047882 */ /* 0x000fe20000000000 */
[----:B------:R-:W-:Y:S01]  /*07f0*/  UMOV UR5, 0x401921fb ;  /* 0x401921fb00057882 */ /* 0x000fe20000000000 */
[----:B------:R-:W-:-:S02]  /*0800*/  FSEL R14, R14, -3.8656848043660957031e-34, P2 ;  /* 0x8800759c0e0e7808 */ /* 0x000fc40001000000 */
[----:B------:R-:W-:Y:S01]  /*0810*/  FSEL R15, R15, 6.11084459642404411352e+37, P2 ;  /* 0x7e37e43c0f0f7808 */ /* 0x000fe20001000000 */
[----:B0-----:R-:W-:-:S04]  /*0820*/  IMAD.MOV.U32 R4, RZ, RZ, R10 ;  /* 0x000000ffff047224 */ /* 0x001fc800078e000a */
[----:B-1----:R-:W-:Y:S01]  /*0830*/  IMAD.MOV.U32 R6, RZ, RZ, R15 ;  /* 0x000000ffff067224 */ /* 0x002fe200078e000f */
[----:B--2---:R-:W-:-:S08]  /*0840*/  DADD R18, R18, -R20 ;  /* 0x0000000012127229 */ /* 0x004fd00000000814 */
[C---:B------:R-:W-:Y:S01]  /*0850*/  DADD R20, -|R18|.reuse, UR4 ;  /* 0x0000000412147e29 */ /* 0x040fe20008000300 */
[----:B------:R-:W-:Y:S01]  /*0860*/  UMOV UR5, 0x400921fb ;  /* 0x400921fb00057882 */ /* 0x000fe20000000000 */
[----:B------:R-:W-:Y:S02]  /*0870*/  DADD R22, -RZ, |R18| ;  /* 0x00000000ff167229 */ /* 0x000fe40000000512 */
[----:B------:R-:W-:Y:S01]  /*0880*/  DSETP.GT.AND P0, PT, |R18|, UR4, PT ;  /* 0x0000000412007e2a */ /* 0x000fe2000bf04200 */
[----:B------:R-:W-:Y:S01]  /*0890*/  UMOV UR4, 0xffffffff ;  /* 0xffffffff00047882 */ /* 0x000fe20000000000 */
[----:B---3--:R-:W-:Y:S01]  /*08a0*/  DADD R12, R12, -R16 ;  /* 0x000000000c0c7229 */ /* 0x008fe20000000810 */
[----:B------:R-:W-:-:S05]  /*08b0*/  UMOV UR5, 0x4018ffff ;  /* 0x4018ffff00057882 */ /* 0x000fca0000000000 */
[----:B------:R-:W-:Y:S02]  /*08c0*/  FSEL R18, R20, R22, P0 ;  /* 0x0000001614127208 */ /* 0x000fe40000000000 */
[----:B------:R-:W-:Y:S01]  /*08d0*/  FSEL R19, R21, R23, P0 ;  /* 0x0000001715137208 */ /* 0x000fe20000000000 */
[----:B------:R-:W-:-:S05]  /*08e0*/  DSETP.MIN.AND P0, P1, R10, R14, PT ;  /* 0x0000000e0a00722a */ /* 0x000fca0003900000 */
[----:B------:R-:W-:Y:S01]  /*08f0*/  DMUL R18, R18, R18 ;  /* 0x0000001212127228 */ /* 0x000fe20000000000 */
[----:B------:R-:W-:Y:S02]  /*0900*/  FSEL R5, R11, R6, P0 ;  /* 0x000000060b057208 */ /* 0x000fe40000000000 */
[----:B------:R-:W-:-:S05]  /*0910*/  SEL R4, R4, R14, P0 ;  /* 0x0000000e04047207 */ /* 0x000fca0000000000 */
[----:B------:R-:W-:Y:S01]  /*0920*/  DFMA R18, R12, R12, R18 ;  /* 0x0000000c0c12722b */ /* 0x000fe20000000012 */
[----:B------:R-:W-:-:S07]  /*0930*/  @P1 LOP3.LUT R5, R6, 0x80000, RZ, 0xfc, !PT ;  /* 0x0008000006051812 */ /* 0x000fce00078efcff */
[----:B------:R-:W-:-:S08]  /*0940*/  DMUL R18, R4, R18 ;  /* 0x0000001204127228 */ /* 0x000fd00000000000 */
[----:B------:R-:W-:-:S11]  /*0950*/  DMUL R10, R18, UR4 ;  /* 0x00000004120a7c28 */ /* 0x000fd60008000000 */
.L_x_22:
[----:B------:R-:W-:Y:S05]  /*0960*/  BSYNC.RECONVERGENT B0 ;  /* 0x0000000000007941 */ /* 0x000fea0003800200 */
.L_x_21:
[----:B------:R-:W0:Y:S01]  /*0970*/  S2R R4, SR_LANEID ;  /* 0x0000000000047919 */ /* 0x000e220000000000 */
[----:B------:R-:W-:Y:S01]  /*0980*/  VIADD R5, R8, 0xffffffff ;  /* 0xffffffff08057836 */ /* 0x000fe20000000000 */
[----:B------:R-:W-:Y:S01]  /*0990*/  BSSY.RECONVERGENT B0, `(.L_x_30) ;  /* 0x000003e000007945 */ /* 0x000fe20003800200 */
[----:B------:R-:W-:Y:S01]  /*09a0*/  ISETP.NE.AND P2, PT, R3, RZ, PT ;  /* 0x000000ff0300720c */ /* 0x000fe20003f45270 */
[----:B------:R-:W-:Y:S04]  /*09b0*/  SHFL.DOWN PT, R6, R10, 0x1, 0x1f ;  /* 0x08201f000a067f89 */ /* 0x000fe800000e0000 */
[----:B------:R-:W1:Y:S04]  /*09c0*/  SHFL.DOWN PT, R7, R11, 0x1, 0x1f ;  /* 0x08201f000b077f89 */ /* 0x000e6800000e0000 */
[----:B------:R-:W2:Y:S04]  /*09d0*/  SHFL.DOWN PT, R14, R5, 0x1, 0x1f ;  /* 0x08201f00050e7f89 */ /* 0x000ea800000e0000 */
        /* <DEDUP_REMOVED lines=8> */
[----:B------:R-:W0:Y:S04]  /*0a60*/  SHFL.DOWN PT, R7, R13, 0x2, 0x1f ;  /* 0x08401f000d077f89 */ /* 0x000e2800000e0000 */
[----:B------:R-:W1:Y:S04]  /*0a70*/  SHFL.DOWN PT, R11, R14, 0x2, 0x1f ;  /* 0x08401f000e0b7f89 */ /* 0x000e6800000e0000 */
[----:B------:R-:W2:Y:S01]  /*0a80*/  SHFL.DOWN PT, R10, R15, 0x2, 0x1f ;  /* 0x08401f000f0a7f89 */ /* 0x000ea200000e0000 */
[----:B0-----:R-:W-:-:S06]  /*0a90*/  DSETP.GEU.AND P1, PT, R12, R6, PT ;  /* 0x000000060c00722a */ /* 0x001fcc0003f2e000 */
[----:B------:R-:W-:-:S04]  /*0aa0*/  ISETP.GT.OR P1, PT, R4, 0x1d, !P1 ;  /* 0x0000001d0400780c */ /* 0x000fc80004f24670 */
[----:B------:R-:W-:Y:S02]  /*0ab0*/  FSEL R6, R12, R6, P1 ;  /* 0x000000060c067208 */ /* 0x000fe40000800000 */
[----:B------:R-:W-:Y:S02]  /*0ac0*/  FSEL R7, R13, R7, P1 ;  /* 0x000000070d077208 */ /* 0x000fe40000800000 */
[----:B-1----:R-:W-:Y:S01]  /*0ad0*/  SEL R5, R14, R11, P1 ;  /* 0x0000000b0e057207 */ /* 0x002fe20000800000 */
[----:B------:R-:W-:Y:S01]  /*0ae0*/  SHFL.DOWN PT, R8, R6, 0x4, 0x1f ;  /* 0x08801f0006087f89 */ /* 0x000fe200000e0000 */
[----:B--2---:R-:W-:Y:S02]  /*0af0*/  SEL R2, R15, R10, P1 ;  /* 0x0000000a0f027207 */ /* 0x004fe40000800000 */
[----:B------:R-:W-:Y:S01]  /*0b00*/  ISETP.NE.AND P1, PT, R4, RZ, PT ;  /* 0x000000ff0400720c */ /* 0x000fe20003f25270 */
        /* <DEDUP_REMOVED lines=9> */
[----:B--2---:R-:W-:-:S03]  /*0ba0*/  SEL R12, R2, R11, P0 ;  /* 0x0000000b020c7207 */ /* 0x004fc60000000000 */
        /* <DEDUP_REMOVED lines=17> */
[----:B-1----:R-:W-:Y:S02]  /*0cc0*/  SEL R6, R14, R9, P0 ;  /* 0x000000090e067207 */ /* 0x002fe40000000000 */
[----:B--2---:R-:W-:Y:S01]  /*0cd0*/  SEL R7, R15, R2, P0 ;  /* 0x000000020f077207 */ /* 0x004fe20000000000 */
[----:B------:R-:W-:Y:S06]  /*0ce0*/  @P1 BRA `(.L_x_31) ;  /* 0x0000000000201947 */ /* 0x000fec0003800000 */
[----:B------:R-:W0:Y:S01]  /*0cf0*/  S2R R9, SR_CgaCtaId ;  /* 0x0000000000097919 */ /* 0x000e220000008800 */
[----:B------:R-:W-:Y:S02]  /*0d00*/  MOV R2, 0x400 ;  /* 0x0000040000027802 */ /* 0x000fe40000000f00 */
[----:B------:R-:W-:-:S04]  /*0d10*/  SHF.R.U32.HI R3, RZ, 0x1, R3 ;  /* 0x00000001ff037819 */ /* 0x000fc80000011603 */
[----:B------:R-:W-:Y:S02]  /*0d20*/  LOP3.LUT R3, R3, 0x1f0, RZ, 0xc0, !PT ;  /* 0x000001f003037812 */ /* 0x000fe400078ec0ff */
[----:B0-----:R-:W-:-:S05]  /*0d30*/  LEA R2, R9, R2, 0x18 ;  /* 0x0000000209027211 */ /* 0x001fca00078ec0ff */
[----:B------:R-:W-:-:S05]  /*0d40*/  IMAD.IADD R3, R3, 0x1, R2 ;  /* 0x0000000103037824 */ /* 0x000fca00078e0202 */
[----:B------:R0:W-:Y:S04]  /*0d50*/  STS.64 [R3+0x20], R4 ;  /* 0x0000200403007388 */ /* 0x0001e80000000a00 */
[----:B------:R0:W-:Y:S02]  /*0d60*/  STS.64 [R3+0x28], R6 ;  /* 0x0000280603007388 */ /* 0x0001e40000000a00 */
.L_x_31:
[----:B------:R-:W-:Y:S05]  /*0d70*/  BSYNC.RECONVERGENT B0 ;  /* 0x0000000000007941 */ /* 0x000fea0003800200 */
.L_x_30:
[----:B------:R-:W-:Y:S06]  /*0d80*/  BAR.SYNC.DEFER_BLOCKING 0x0 ;  /* 0x0000000000007b1d */ /* 0x000fec0000010000 */
[----:B------:R-:W-:Y:S05]  /*0d90*/  @P2 EXIT ;  /* 0x000000000000294d */ /* 0x000fea0003800000 */
[----:B------:R-:W1:Y:S01]  /*0da0*/  S2UR UR5, SR_CgaCtaId ;  /* 0x00000000000579c3 */ /* 0x000e620000008800 */
[----:B------:R-:W-:Y:S02]  /*0db0*/  UMOV UR4, 0x400 ;  /* 0x0000040000047882 */ /* 0x000fe40000000000 */
[----:B-1----:R-:W-:-:S09]  /*0dc0*/  ULEA UR4, UR5, UR4, 0x18 ;  /* 0x0000000405047291 */ /* 0x002fd2000f8ec0ff */
[----:B0-----:R-:W0:Y:S04]  /*0dd0*/  LDS.64 R2, [UR4+0x30] ;  /* 0x00003004ff027984 */ /* 0x001e280008000a00 */
[----:B------:R-:W1:Y:S04]  /*0de0*/  LDS.64 R8, [UR4+0x40] ;  /* 0x00004004ff087984 */ /* 0x000e680008000a00 */
[----:B------:R-:W2:Y:S04]  /*0df0*/  LDS.64 R10, [UR4+0x50] ;  /* 0x00005004ff0a7984 */ /* 0x000ea80008000a00 */
[----:B------:R-:W3:Y:S04]  /*0e00*/  LDS.64 R14, [UR4+0x60] ;  /* 0x00006004ff0e7984 */ /* 0x000ee80008000a00 */
[----:B------:R-:W-:Y:S04]  /*0e10*/  LDS.64 R12, [UR4+0x90] ;  /* 0x00009004ff0c7984 */ /* 0x000fe80008000a00 */
[----:B------:R-:W-:Y:S04]  /*0e20*/  LDS.64 R16, [UR4+0x38] ;  /* 0x00003804ff107984 */ /* 0x000fe80008000a00 */
[----:B------:R-:W-:Y:S04]  /*0e30*/  LDS.64 R18, [UR4+0x58] ;  /* 0x00005804ff127984 */ /* 0x000fe80008000a00 */
[----:B------:R-:W-:Y:S04]  /*0e40*/  LDS.64 R24, [UR4+0x1f8] ;  /* 0x0001f804ff187984 */ /* 0x000fe80008000a00 */
[----:B------:R-:W-:Y:S01]  /*0e50*/  LDS.64 R22, [UR4+0x218] ;  /* 0x00021804ff167984 */ /* 0x000fe20008000a00 */
[----:B0-----:R-:W-:-:S06]  /*0e60*/  DSETP.GEU.AND P2, PT, R4, R2, PT ;  /* 0x000000020400722a */ /* 0x001fcc0003f4e000 */
[----:B------:R-:W-:Y:S02]  /*0e70*/  FSEL R4, R4, R2, !P2 ;  /* 0x0000000204047208 */ /* 0x000fe40005000000 */
[----:B------:R-:W-:Y:S02]  /*0e80*/  FSEL R5, R5, R3, !P2 ;  /* 0x0000000305057208 */ /* 0x000fe40005000000 */
[----:B------:R-:W0:Y:S04]  /*0e90*/  LDS.64 R2, [UR4+0x70] ;  /* 0x00007004ff027984 */ /* 0x000e280008000a00 */
[----:B-1----:R-:W-:-:S06]  /*0ea0*/  DSETP.GEU.AND P3, PT, R4, R8, PT ;  /* 0x000000080400722a */ /* 0x002fcc0003f6e000 */
[----:B------:R-:W-:Y:S02]  /*0eb0*/  FSEL R4, R4, R8, !P3 ;  /* 0x0000000804047208 */ /* 0x000fe40005800000 */
[----:B------:R-:W-:Y:S02]  /*0ec0*/  FSEL R5, R5, R9, !P3 ;  /* 0x0000000905057208 */ /* 0x000fe40005800000 */
[----:B------:R-:W1:Y:S04]  /*0ed0*/  LDS.64 R8, [UR4+0x80] ;  /* 0x00008004ff087984 */ /* 0x000e680008000a00 */
[----:B--2---:R-:W-:-:S06]  /*0ee0*/  DSETP.GEU.AND P4, PT, R4, R10, PT ;  /* 0x0000000a0400722a */ /* 0x004fcc0003f8e000 */
[----:B------:R-:W-:Y:S02]  /*0ef0*/  FSEL R4, R4, R10, !P4 ;  /* 0x0000000a04047208 */ /* 0x000fe40006000000 */
[----:B------:R-:W-:-:S06]  /*0f00*/  FSEL R5, R5, R11, !P4 ;  /* 0x0000000b05057208 */ /* 0x000fcc0006000000 */
[----:B---3--:R-:W-:-:S06]  /*0f10*/  DSETP.GEU.AND P5, PT, R4, R14, PT ;  /* 0x0000000e0400722a */ /* 0x008fcc0003fae000 */
[----:B------:R-:W-:Y:S02]  /*0f20*/  FSEL R10, R4, R14, !P5 ;  /* 0x0000000e040a7208 */ /* 0x000fe40006800000 */
[----:B------:R-:W-:Y:S02]  /*0f30*/  FSEL R11, R5, R15, !P5 ;  /* 0x0000000f050b7208 */ /* 0x000fe40006800000 */
[----:B------:R-:W2:Y:S04]  /*0f40*/  LDS.64 R4, [UR4+0x48] ;  /* 0x00004804ff047984 */ /* 0x000ea80008000a00 */
[----:B------:R-:W3:Y:S01]  /*0f50*/  LDS.64 R14, [UR4+0xa0] ;  /* 0x0000a004ff0e7984 */ /* 0x000ee20008000a00 */
        /* <DEDUP_REMOVED lines=8> */
[----:B------:R-:W4:Y:S01]  /*0fe0*/  LDS.64 R8, [UR4+0xc0] ;  /* 0x0000c004ff087984 */ /* 0x000f220008000a00 */
[----:B------:R-:W-:-:S06]  /*0ff0*/  DSETP.GEU.AND P1, PT, R20, R12, PT ;  /* 0x0000000c1400722a */ /* 0x000fcc0003f2e000 */
[----:B------:R-:W-:Y:S02]  /*1000*/  FSEL R20, R20, R12, !P1 ;  /* 0x0000000c14147208 */ /* 0x000fe40004800000 */
[----:B------:R-:W-:Y:S02]  /*1010*/  FSEL R21, R21, R13, !P1 ;  /* 0x0000000d15157208 */ /* 0x000fe40004800000 */
[----:B------:R-:W5:Y:S01]  /*1020*/  LDS.64 R12, [UR4+0xd0] ;  /* 0x0000d004ff0c7984 */ /* 0x000f620008000a00 */
[----:B--2---:R-:W-:Y:S02]  /*1030*/  @!P3 SEL R5, R7, R17, !P2 ;  /* 0x000000110705b207 */ /* 0x004fe40005000000 */
[----:B------:R-:W-:Y:S01]  /*1040*/  @!P3 SEL R4, R6, R16, !P2 ;  /* 0x000000100604b207 */ /* 0x000fe20005000000 */
[----:B---3--:R-:W-:Y:S01]  /*1050*/  DSETP.GEU.AND P2, PT, R20, R14, PT ;  /* 0x0000000e1400722a */ /* 0x008fe20003f4e000 */
[----:B------:R-:W-:Y:S04]  /*1060*/  LDS.64 R16, [UR4+0x78] ;  /* 0x00007804ff107984 */ /* 0x000fe80008000a00 */
[----:B------:R-:W2:Y:S01]  /*1070*/  LDS.64 R6, [UR4+0x88] ;  /* 0x00008804ff067984 */ /* 0x000ea20008000a00 */
[----:B------:R-:W-:-:S02]  /*1080*/  FSEL R20, R20, R14, !P2 ;  /* 0x0000000e14147208 */ /* 0x000fc40005000000 */
[----:B------:R-:W-:Y:S02]  /*1090*/  FSEL R21, R21, R15, !P2 ;  /* 0x0000000f15157208 */ /* 0x000fe40005000000 */
[----:B------:R-:W3:Y:S04]  /*10a0*/  LDS.64 R14, [UR4+0xe0] ;  /* 0x0000e004ff0e7984 */ /* 0x000ee80008000a00 */
[----:B0-----:R-:W-:-:S06]  /*10b0*/  DSETP.GEU.AND P3, PT, R20, R10, PT ;  /* 0x0000000a1400722a */ /* 0x001fcc0003f6e000 */
[----:B------:R-:W-:Y:S02]  /*10c0*/  FSEL R20, R20, R10, !P3 ;  /* 0x0000000a14147208 */ /* 0x000fe40005800000 */
[----:B------:R-:W-:Y:S02]  /*10d0*/  FSEL R21, R21, R11, !P3 ;  /* 0x0000000b15157208 */ /* 0x000fe40005800000 */
[----:B------:R-:W0:Y:S01]  /*10e0*/  LDS.64 R10, [UR4+0xf0] ;  /* 0x0000f004ff0a7984 */ /* 0x000e220008000a00 */
[----:B-1----:R-:W-:Y:S02]  /*10f0*/  @!P5 SEL R3, R5, R19, !P4 ;  /* 0x000000130503d207 */ /* 0x002fe40006000000 */
[----:B------:R-:W-:Y:S01]  /*1100*/  @!P5 SEL R2, R4, R18, !P4 ;  /* 0x000000120402d207 */ /* 0x000fe20006000000 */
[----:B----4-:R-:W-:Y:S01]  /*1110*/  DSETP.GEU.AND P4, PT, R20, R8, PT ;  /* 0x000000081400722a */ /* 0x010fe20003f8e000 */
[----:B------:R-:W-:Y:S04]  /*1120*/  LDS.64 R18, [UR4+0x98] ;  /* 0x00009804ff127984 */ /* 0x000fe80008000a00 */
[----:B------:R-:W1:Y:S01]  /*1130*/  LDS.64 R4, [UR4+0xa8] ;  /* 0x0000a804ff047984 */ /* 0x000e620008000a00 */
[----:B------:R-:W-:-:S02]  /*1140*/  FSEL R20, R20, R8, !P4 ;  /* 0x0000000814147208 */ /* 0x000fc40006000000 */
[----:B------:R-:W-:Y:S02]  /*1150*/  FSEL R21, R21, R9, !P4 ;  /* 0x0000000915157208 */ /* 0x000fe40006000000 */
[----:B------:R-:W4:Y:S04]  /*1160*/  LDS.64 R8, [UR4+0x100] ;  /* 0x00010004ff087984 */ /* 0x000f280008000a00 */
[----:B-----5:R-:W-:Y:S01]  /*1170*/  DSETP.GEU.AND P5, PT, R20, R12, PT ;  /* 0x0000000c1400722a */ /* 0x020fe20003fae000 */
[----:B--2---:R-:W-:Y:S02]  /*1180*/  @!P6 SEL R7, R3, R17, !P0 ;  /* 0x000000110307e207 */ /* 0x004fe40004000000 */
[----:B------:R-:W-:-:S03]  /*1190*/  @!P6 SEL R6, R2, R16, !P0 ;  /* 0x000000100206e207 */ /* 0x000fc60004000000 */
[----:B------:R-:W-:Y:S01]  /*11a0*/  FSEL R20, R20, R12, !P5 ;  /* 0x0000000c14147208 */ /* 0x000fe20006800000 */
[----:B------:R-:W-:Y:S01]  /*11b0*/  LDS.64 R16, [UR4+0xb8] ;  /* 0x0000b804ff107984 */ /* 0x000fe20008000a00 */
[----:B------:R-:W-:-:S03]  /*11c0*/  FSEL R21, R21, R13, !P5 ;  /* 0x0000000d15157208 */ /* 0x000fc60006800000 */
[----:B------:R-:W-:Y:S03]  /*11d0*/  LDS.64 R12, [UR4+0x110] ;  /* 0x00011004ff0c7984 */ /* 0x000fe60008000a00 */
[----:B---3--:R-:W-:Y:S01]  /*11e0*/  DSETP.GEU.AND P6, PT, R20, R14, PT ;  /* 0x0000000e1400722a */ /* 0x008fe20003fce000 */
[----:B------:R-:W2:Y:S05]  /*11f0*/  LDS.64 R2, [UR4+0xc8] ;  /* 0x0000c804ff027984 */ /* 0x000eaa0008000a00 */
[----:B------:R-:W-:Y:S02]  /*1200*/  FSEL R20, R20, R14, !P6 ;  /* 0x0000000e14147208 */ /* 0x000fe40007000000 */
[----:B------:R-:W-:-:S02]  /*1210*/  FSEL R21, R21, R15, !P6 ;  /* 0x0000000f15157208 */ /* 0x000fc40007000000 */
[----:B------:R-:W3:Y:S04]  /*1220*/  LDS.64 R14, [UR4+0x120] ;  /* 0x00012004ff0e7984 */ /* 0x000ee80008000a00 */
[----:B0-----:R-:W-:Y:S01]  /*1230*/  DSETP.GEU.AND P0, PT, R20, R10, PT ;  /* 0x0000000a1400722a */ /* 0x001fe20003f0e000 */
[----:B-1----:R-:W-:Y:S02]  /*1240*/  @!P2 SEL R5, R7, R19, !P1 ;  /* 0x000000130705a207 */ /* 0x002fe40004800000 */
[----:B------:R-:W-:-:S03]  /*1250*/  @!P2 SEL R4, R6, R18, !P1 ;  /* 0x000000120604a207 */ /* 0x000fc60004800000 */
[----:B------:R-:W-:Y:S01]  /*1260*/  FSEL R20, R20, R10, !P0 ;  /* 0x0000000a14147208 */ /* 0x000fe20004000000 */
[----:B------:R-:W-:Y:S01]  /*1270*/  LDS.64 R18, [UR4+0xd8] ;  /* 0x0000d804ff127984 */ /* 0x000fe20008000a00 */
[----:B------:R-:W-:-:S03]  /*1280*/  FSEL R21, R21, R11, !P0 ;  /* 0x0000000b15157208 */ /* 0x000fc60004000000 */
[----:B------:R-:W-:Y:S03]  /*1290*/  LDS.64 R10, [UR4+0x130] ;  /* 0x00013004ff0a7984 */ /* 0x000fe60008000a00 */
[----:B----4-:R-:W-:Y:S01]  /*12a0*/  DSETP.GEU.AND P1, PT, R20, R8, PT ;  /* 0x000000081400722a */ /* 0x010fe20003f2e000 */
[----:B------:R-:W0:Y:S05]  /*12b0*/  LDS.64 R6, [UR4+0xe8] ;  /* 0x0000e804ff067984 */ /* 0x000e2a0008000a00 */
[----:B------:R-:W-:Y:S02]  /*12c0*/  FSEL R20, R20, R8, !P1 ;  /* 0x0000000814147208 */ /* 0x000fe40004800000 */
[----:B------:R-:W-:-:S02]  /*12d0*/  FSEL R21, R21, R9, !P1 ;  /* 0x0000000915157208 */ /* 0x000fc40004800000 */
[----:B------:R-:W1:Y:S01]  /*12e0*/  LDS.64 R8, [UR4+0x140] ;  /* 0x00014004ff087984 */ /* 0x000e620008000a00 */
[----:B--2---:R-:W-:-:S03]  /*12f0*/  @!P4 SEL R3, R5, R17, !P3 ;  /* 0x000000110503c207 */ /* 0x004fc60005800000 */
[----:B------:R-:W-:Y:S01]  /*1300*/  DSETP.GEU.AND P2, PT, R20, R12, PT ;  /* 0x0000000c1400722a */ /* 0x000fe20003f4e000 */
[----:B------:R-:W-:Y:S02]  /*1310*/  @!P4 SEL R2, R4, R16, !P3 ;  /* 0x000000100402c207 */ /* 0x000fe40005800000 */
[----:B------:R-:W-:Y:S03]  /*1320*/  LDS.64 R16, [UR4+0xf8] ;  /* 0x0000f804ff107984 */ /* 0x000fe60008000a00 */
[----:B------:R-:W-:Y:S01]  /*1330*/  FSEL R20, R20, R12, !P2 ;  /* 0x0000000c14147208 */ /* 0x000fe20005000000 */
[----:B------:R-:W2:Y:S01]  /*1340*/  LDS.64 R4, [UR4+0x108] ;  /* 0x00010804ff047984 */ /* 0x000ea20008000a00 */
[----:B------:R-:W-:-:S03]  /*1350*/  FSEL R21, R21, R13, !P2 ;  /* 0x0000000d15157208 */ /* 0x000fc60005000000 */
[----:B------:R-:W4:Y:S03]  /*1360*/  LDS.64 R12, [UR4+0x150] ;  /* 0x00015004ff0c7984 */ /* 0x000f260008000a00 */
[----:B---3--:R-:W-:-:S06]  /*1370*/  DSETP.GEU.AND P3, PT, R20, R14, PT ;  /* 0x0000000e1400722a */ /* 0x008fcc0003f6e000 */
[----:B------:R-:W-:Y:S02]  /*1380*/  FSEL R20, R20, R14, !P3 ;  /* 0x0000000e14147208 */ /* 0x000fe40005800000 */
[----:B------:R-:W-:Y:S02]  /*1390*/  FSEL R21, R21, R15, !P3 ;  /* 0x0000000f15157208 */ /* 0x000fe40005800000 */
[----:B------:R-:W3:Y:S01]  /*13a0*/  LDS.64 R14, [UR4+0x160] ;  /* 0x00016004ff0e7984 */ /* 0x000ee20008000a00 */
[----:B0-----:R-:W-:-:S03]  /*13b0*/  @!P6 SEL R7, R3, R19, !P5 ;  /* 0x000000130307e207 */ /* 0x001fc60006800000 */
[----:B------:R-:W-:Y:S01]  /*13c0*/  DSETP.GEU.AND P4, PT, R20, R10, PT ;  /* 0x0000000a1400722a */ /* 0x000fe20003f8e000 */
[----:B------:R-:W-:Y:S02]  /*13d0*/  @!P6 SEL R6, R2, R18, !P5 ;  /* 0x000000120206e207 */ /* 0x000fe40006800000 */
[----:B------:R-:W-:Y:S03]  /*13e0*/  LDS.64 R18, [UR4+0x118] ;  /* 0x00011804ff127984 */ /* 0x000fe60008000a00 */
[----:B------:R-:W-:Y:S01]  /*13f0*/  FSEL R20, R20, R10, !P4 ;  /* 0x0000000a14147208 */ /* 0x000fe20006000000 */
[----:B------:R-:W0:Y:S01]  /*1400*/  LDS.64 R2, [UR4+0x128] ;  /* 0x00012804ff027984 */ /* 0x000e220008000a00 */
[----:B------:R-:W-:-:S03]  /*1410*/  FSEL R21, R21, R11, !P4 ;  /* 0x0000000b15157208 */ /* 0x000fc60006000000 */
[----:B------:R-:W5:Y:S03]  /*1420*/  LDS.64 R10, [UR4+0x170] ;  /* 0x00017004ff0a7984 */ /* 0x000f660008000a00 */
[----:B-1----:R-:W-:Y:S01]  /*1430*/  DSETP.GEU.AND P6, PT, R20, R8, PT ;  /* 0x000000081400722a */ /* 0x002fe20003fce000 */
[----:B--2---:R-:W-:-:S05]  /*1440*/  @!P1 SEL R5, R7, R17, !P0 ;  /* 0x0000001107059207 */ /* 0x004fca0004000000 */
[----:B------:R-:W-:Y:S02]  /*1450*/  FSEL R20, R20, R8, !P6 ;  /* 0x0000000814147208 */ /* 0x000fe40007000000 */
[----:B------:R-:W-:Y:S02]  /*1460*/  FSEL R21, R21, R9, !P6 ;  /* 0x0000000915157208 */ /* 0x000fe40007000000 */
[----:B------:R-:W1:Y:S01]  /*1470*/  LDS.64 R8, [UR4+0x180] ;  /* 0x00018004ff087984 */ /* 0x000e620008000a00 */
[----:B------:R-:W-:-:S03]  /*1480*/  @!P1 SEL R4, R6, R16, !P0 ;  /* 0x0000001006049207 */ /* 0x000fc60004000000 */
[----:B----4-:R-:W-:Y:S01]  /*1490*/  DSETP.GEU.AND P5, PT, R20, R12, PT ;  /* 0x0000000c1400722a */ /* 0x010fe20003fae000 */
[----:B------:R-:W-:Y:S04]  /*14a0*/  LDS.64 R16, [UR4+0x138] ;  /* 0x00013804ff107984 */ /* 0x000fe80008000a00 */
[----:B------:R-:W2:Y:S01]  /*14b0*/  LDS.64 R6, [UR4+0x148] ;  /* 0x00014804ff067984 */ /* 0x000ea20008000a00 */
[----:B------:R-:W-:Y:S02]  /*14c0*/  FSEL R20, R20, R12, !P5 ;  /* 0x0000000c14147208 */ /* 0x000fe40006800000 */
[----:B------:R-:W-:Y:S02]  /*14d0*/  FSEL R21, R21, R13, !P5 ;  /* 0x0000000d15157208 */ /* 0x000fe40006800000 */
[----:B------:R-:W4:Y:S04]  /*14e0*/  LDS.64 R12, [UR4+0x190] ;  /* 0x00019004ff0c7984 */ /* 0x000f280008000a00 */
[----:B---3--:R-:W-:Y:S01]  /*14f0*/  DSETP.GEU.AND P1, PT, R20, R14, PT ;  /* 0x0000000e1400722a */ /* 0x008fe20003f2e000 */
[----:B0-----:R-:W-:-:S05]  /*1500*/  @!P3 SEL R2, R4, R18, !P2 ;  /* 0x000000120402b207 */ /* 0x001fca0005000000 */
[----:B------:R-:W-:Y:S02]  /*1510*/  FSEL R20, R20, R14, !P1 ;  /* 0x0000000e14147208 */ /* 0x000fe40004800000 */
[----:B------:R-:W-:Y:S02]  /*1520*/  FSEL R21, R21, R15, !P1 ;  /* 0x0000000f15157208 */ /* 0x000fe40004800000 */
[----:B------:R-:W0:Y:S01]  /*1530*/  LDS.64 R14, [UR4+0x1a0] ;  /* 0x0001a004ff0e7984 */ /* 0x000e220008000a00 */
[----:B------:R-:W-:-:S03]  /*1540*/  @!P3 SEL R3, R5, R19, !P2 ;  /* 0x000000130503b207 */ /* 0x000fc60005000000 */
[----:B-----5:R-:W-:Y:S01]  /*1550*/  DSETP.GEU.AND P0, PT, R20, R10, PT ;  /* 0x0000000a1400722a */ /* 0x020fe20003f0e000 */
[----:B------:R-:W-:Y:S04]  /*1560*/  LDS.64 R18, [UR4+0x158] ;  /* 0x00015804ff127984 */ /* 0x000fe80008000a00 */
[----:B------:R-:W3:Y:S01]  /*1570*/  LDS.64 R4, [UR4+0x168] ;  /* 0x00016804ff047984 */ /* 0x000ee20008000a00 */
[----:B------:R-:W-:Y:S02]  /*1580*/  FSEL R20, R20, R10, !P0 ;  /* 0x0000000a14147208 */ /* 0x000fe40004000000 */
[----:B------:R-:W-:Y:S02]  /*1590*/  FSEL R21, R21, R11, !P0 ;  /* 0x0000000b15157208 */ /* 0x000fe40004000000 */
[----:B------:R-:W5:Y:S04]  /*15a0*/  LDS.64 R10, [UR4+0x1b0] ;  /* 0x0001b004ff0a7984 */ /* 0x000f680008000a00 */
[----:B-1----:R-:W-:Y:S01]  /*15b0*/  DSETP.GEU.AND P2, PT, R20, R8, PT ;  /* 0x000000081400722a */ /* 0x002fe20003f4e000 */
[----:B--2---:R-:W-:-:S02]  /*15c0*/  @!P6 SEL R6, R2, R16, !P4 ;  /* 0x000000100206e207 */ /* 0x004fc40006000000 */
[----:B------:R-:W-:-:S03]  /*15d0*/  @!P6 SEL R7, R3, R17, !P4 ;  /* 0x000000110307e207 */ /* 0x000fc60006000000 */
[----:B------:R-:W-:Y:S01]  /*15e0*/  FSEL R20, R20, R8, !P2 ;  /* 0x0000000814147208 */ /* 0x000fe20005000000 */
[----:B------:R-:W-:Y:S01]  /*15f0*/  LDS.64 R16, [UR4+0x178] ;  /* 0x00017804ff107984 */ /* 0x000fe20008000a00 */
[----:B------:R-:W-:-:S03]  /*1600*/  FSEL R21, R21, R9, !P2 ;  /* 0x0000000915157208 */ /* 0x000fc60005000000 */
[----:B------:R-:W-:Y:S03]  /*1610*/  LDS.64 R8, [UR4+0x1c0] ;  /* 0x0001c004ff087984 */ /* 0x000fe60008000a00 */
[----:B----4-:R-:W-:Y:S01]  /*1620*/  DSETP.GEU.AND P3, PT, R20, R12, PT ;  /* 0x0000000c1400722a */ /* 0x010fe20003f6e000 */
[----:B------:R-:W1:Y:S05]  /*1630*/  LDS.64 R2, [UR4+0x188] ;  /* 0x00018804ff027984 */ /* 0x000e6a0008000a00 */
[----:B------:R-:W-:Y:S02]  /*1640*/  FSEL R20, R20, R12, !P3 ;  /* 0x0000000c14147208 */ /* 0x000fe40005800000 */
[----:B------:R-:W-:-:S02]  /*1650*/  FSEL R21, R21, R13, !P3 ;  /* 0x0000000d15157208 */ /* 0x000fc40005800000 */
[----:B------:R-:W2:Y:S04]  /*1660*/  LDS.64 R12, [UR4+0x1d0] ;  /* 0x0001d004ff0c7984 */ /* 0x000ea80008000a00 */
[----:B0-----:R-:W-:Y:S01]  /*1670*/  DSETP.GEU.AND P4, PT, R20, R14, PT ;  /* 0x0000000e1400722a */ /* 0x001fe20003f8e000 */
[----:B---3--:R-:W-:Y:S02]  /*1680*/  @!P1 SEL R4, R6, R18, !P5 ;  /* 0x0000001206049207 */ /* 0x008fe40006800000 */
[----:B------:R-:W-:-:S03]  /*1690*/  @!P1 SEL R5, R7, R19, !P5 ;  /* 0x0000001307059207 */ /* 0x000fc60006800000 */
[----:B------:R-:W-:Y:S01]  /*16a0*/  FSEL R20, R20, R14, !P4 ;  /* 0x0000000e14147208 */ /* 0x000fe20006000000 */
[----:B------:R-:W-:Y:S01]  /*16b0*/  LDS.64 R6, [UR4+0x198] ;  /* 0x00019804ff067984 */ /* 0x000fe20008000a00 */
[----:B------:R-:W-:-:S03]  /*16c0*/  FSEL R21, R21, R15, !P4 ;  /* 0x0000000f15157208 */ /* 0x000fc60006000000 */
[----:B------:R-:W0:Y:S03]  /*16d0*/  LDS.64 R14, [UR4+0x1e0] ;  /* 0x0001e004ff0e7984 */ /* 0x000e260008000a00 */
[----:B-----5:R-:W-:-:S06]  /*16e0*/  DSETP.GEU.AND P6, PT, R20, R10, PT ;  /* 0x0000000a1400722a */ /* 0x020fcc0003fce000 */
[----:B------:R-:W-:Y:S02]  /*16f0*/  FSEL R20, R20, R10, !P6 ;  /* 0x0000000a14147208 */ /* 0x000fe40007000000 */
[----:B------:R-:W-:Y:S02]  /*1700*/  FSEL R21, R21, R11, !P6 ;  /* 0x0000000b15157208 */ /* 0x000fe40007000000 */
[----:B------:R-:W3:Y:S01]  /*1710*/  LDS.64 R10, [UR4+0x1f0] ;  /* 0x0001f004ff0a7984 */ /* 0x000ee20008000a00 */
[----:B-1----:R-:W-:-:S03]  /*1720*/  @!P2 SEL R2, R4, R16, !P0 ;  /* 0x000000100402a207 */ /* 0x002fc60004000000 */
[----:B------:R-:W-:Y:S01]  /*1730*/  DSETP.GEU.AND P1, PT, R20, R8, PT ;  /* 0x000000081400722a */ /* 0x000fe20003f2e000 */
[----:B------:R-:W-:Y:S02]  /*1740*/  @!P2 SEL R3, R5, R17, !P0 ;  /* 0x000000110503a207 */ /* 0x000fe40004000000 */
[----:B------:R-:W-:Y:S03]  /*1750*/  LDS.64 R4, [UR4+0x200] ;  /* 0x00020004ff047984 */ /* 0x000fe60008000a00 */
[----:B------:R-:W-:Y:S01]  /*1760*/  FSEL R18, R20, R8, !P1 ;  /* 0x0000000814127208 */ /* 0x000fe20004800000 */
[----:B------:R-:W-:Y:S01]  /*1770*/  LDS.64 R16, [UR4+0x1e8] ;  /* 0x0001e804ff107984 */ /* 0x000fe20008000a00 */
[----:B------:R-:W-:-:S03]  /*1780*/  FSEL R19, R21, R9, !P1 ;  /* 0x0000000915137208 */ /* 0x000fc60004800000 */
[----:B------:R-:W1:Y:S03]  /*1790*/  LDS.64 R8, [UR4+0x1a8] ;  /* 0x0001a804ff087984 */ /* 0x000e660008000a00 */
[----:B--2---:R-:W-:-:S06]  /*17a0*/  DSETP.GEU.AND P5, PT, R18, R12, PT ;  /* 0x0000000c1200722a */ /* 0x004fcc0003fae000 */
[----:B------:R-:W-:Y:S02]  /*17b0*/  FSEL R12, R18, R12, !P5 ;  /* 0x0000000c120c7208 */ /* 0x000fe40006800000 */
[----:B------:R-:W-:Y:S02]  /*17c0*/  FSEL R13, R19, R13, !P5 ;  /* 0x0000000d130d7208 */ /* 0x000fe40006800000 */
[----:B------:R-:W-:Y:S04]  /*17d0*/  LDS.64 R18, [UR4+0x1d8] ;  /* 0x0001d804ff127984 */ /* 0x000fe80008000a00 */
[----:B0-----:R-:W-:-:S06]  /*17e0*/  DSETP.GEU.AND P2, PT, R12, R14, PT ;  /* 0x0000000e0c00722a */ /* 0x001fcc0003f4e000 */
[----:B------:R-:W-:Y:S02]  /*17f0*/  FSEL R20, R12, R14, !P2 ;  /* 0x0000000e0c147208 */ /* 0x000fe40005000000 */
[----:B------:R-:W-:Y:S02]  /*1800*/  FSEL R21, R13, R15, !P2 ;  /* 0x0000000f0d157208 */ /* 0x000fe40005000000 */
[----:B------:R-:W-:Y:S04]  /*1810*/  LDS.64 R14, [UR4+0x1b8] ;  /* 0x0001b804ff0e7984 */ /* 0x000fe80008000a00 */
[----:B---3--:R-:W-:Y:S01]  /*1820*/  DSETP.GEU.AND P0, PT, R20, R10, PT ;  /* 0x0000000a1400722a */ /* 0x008fe20003f0e000 */
[----:B------:R-:W0:Y:S05]  /*1830*/  LDS.64 R12, [UR4+0x1c8] ;  /* 0x0001c804ff0c7984 */ /* 0x000e2a0008000a00 */
[----:B------:R-:W-:-:S02]  /*1840*/  FSEL R26, R20, R10, !P0 ;  /* 0x0000000a141a7208 */ /* 0x000fc40004000000 */
[----:B------:R-:W-:Y:S02]  /*1850*/  FSEL R27, R21, R11, !P0 ;  /* 0x0000000b151b7208 */ /* 0x000fe40004000000 */
[----:B------:R-:W2:Y:S01]  /*1860*/  LDS.64 R10, [UR4+0x210] ;  /* 0x00021004ff0a7984 */ /* 0x000ea20008000a00 */
[----:B-1----:R-:W-:Y:S02]  /*1870*/  @!P4 SEL R8, R2, R6, !P3 ;  /* 0x000000060208c207 */ /* 0x002fe40005800000 */
[----:B------:R-:W-:Y:S01]  /*1880*/  @!P4 SEL R9, R3, R7, !P3 ;  /* 0x000000070309c207 */ /* 0x000fe20005800000 */
[----:B------:R-:W1:Y:S01]  /*1890*/  LDS.64 R20, [UR4+0x208] ;  /* 0x00020804ff147984 */ /* 0x000e620008000a00 */
[----:B------:R-:W3:Y:S01]  /*18a0*/  LDC.64 R2, c[0x0][0x388] ;  /* 0x0000e200ff027b82 */ /* 0x000ee20000000a00 */
[----:B------:R-:W-:-:S06]  /*18b0*/  DSETP.GEU.AND P3, PT, R26, R4, PT ;  /* 0x000000041a00722a */ /* 0x000fcc0003f6e000 */
[----:B------:R-:W-:Y:S02]  /*18c0*/  FSEL R4, R26, R4, !P3 ;  /* 0x000000041a047208 */ /* 0x000fe40005800000 */
[----:B------:R-:W-:Y:S01]  /*18d0*/  FSEL R5, R27, R5, !P3 ;  /* 0x000000051b057208 */ /* 0x000fe20005800000 */
[----:B---3--:R-:W-:Y:S01]  /*18e0*/  IMAD.WIDE.U32 R2, R0, 0x10, R2 ;  /* 0x0000001000027825 */ /* 0x008fe200078e0002 */
[----:B0-----:R-:W-:Y:S02]  /*18f0*/  @!P1 SEL R12, R8, R14, !P6 ;  /* 0x0000000e080c9207 */ /* 0x001fe40007000000 */
[----:B------:R-:W-:Y:S02]  /*1900*/  @!P1 SEL R13, R9, R15, !P6 ;  /* 0x0000000f090d9207 */ /* 0x000fe40007000000 */
[----:B------:R-:W-:Y:S02]  /*1910*/  @!P2 SEL R16, R12, R18, !P5 ;  /* 0x000000120c10a207 */ /* 0x000fe40006800000 */
[----:B------:R-:W-:Y:S01]  /*1920*/  @!P2 SEL R17, R13, R19, !P5 ;  /* 0x000000130d11a207 */ /* 0x000fe20006800000 */
[----:B--2---:R-:W-:Y:S01]  /*1930*/  DSETP.GEU.AND P1, PT, R4, R10, PT ;  /* 0x0000000a0400722a */ /* 0x004fe20003f2e000 */
[----:B-1----:R-:W-:-:S02]  /*1940*/  @!P3 SEL R20, R16, R24, !P0 ;  /* 0x000000181014b207 */ /* 0x002fc40004000000 */
[----:B------:R-:W-:-:S03]  /*1950*/  @!P3 SEL R21, R17, R25, !P0 ;  /* 0x000000191115b207 */ /* 0x000fc60004000000 */
[----:B------:R-:W-:Y:S02]  /*1960*/  SEL R20, R20, R22, !P1 ;  /* 0x0000001614147207 */ /* 0x000fe40004800000 */
[----:B------:R-:W-:Y:S02]  /*1970*/  SEL R21, R21, R23, !P1 ;  /* 0x0000001715157207 */ /* 0x000fe40004800000 */
[----:B------:R-:W-:Y:S02]  /*1980*/  FSEL R4, R4, R10, !P1 ;  /* 0x0000000a04047208 */ /* 0x000fe40004800000 */
[----:B------:R-:W-:Y:S01]  /*1990*/  FSEL R5, R5, R11, !P1 ;  /* 0x0000000b05057208 */ /* 0x000fe20004800000 */
[----:B------:R-:W-:Y:S04]  /*19a0*/  STG.E.64 desc[UR6][R2.64+0x8], R20 ;  /* 0x0000081402007986 */ /* 0x000fe8000c101b06 */
[----:B------:R-:W-:Y:S01]  /*19b0*/  STG.E.64 desc[UR6][R2.64], R4 ;  /* 0x0000000402007986 */ /* 0x000fe2000c101b06 */
[----:B------:R-:W-:Y:S05]  /*19c0*/  EXIT ;  /* 0x000000000000794d */ /* 0x000fea0003800000 */
        .weak           $__internal_1_$__cuda_sm20_dblrcp_rn_slowpath_v3
        .type           $__internal_1_$__cuda_sm20_dblrcp_rn_slowpath_v3,@function
        .size           $__internal_1_$__cuda_sm20_dblrcp_rn_slowpath_v3,($__internal_2_$__cuda_sm20_dsqrt_rn_f64_mediumpath_v1 - $__internal_1_$__cuda_sm20_dblrcp_rn_slowpath_v3)
$__internal_1_$__cuda_sm20_dblrcp_rn_slowpath_v3:
[----:B------:R-:W-:Y:S01]  /*19d0*/  DSETP.GTU.AND P0, PT, |R12|, +INF , PT ;  /* 0x7ff000000c00742a */ /* 0x000fe20003f0c200 */
[----:B------:R-:W-:-:S13]  /*19e0*/  BSSY.RECONVERGENT B2, `(.L_x_32) ;  /* 0x0000023000027945 */ /* 0x000fda0003800200 */
[----:B------:R-:W-:Y:S05]  /*19f0*/  @P0 BRA `(.L_x_33) ;  /* 0x00000000007c0947 */ /* 0x000fea0003800000 */
[----:B------:R-:W-:-:S05]  /*1a00*/  LOP3.LUT R15, R13, 0x7fffffff, RZ, 0xc0, !PT ;  /* 0x7fffffff0d0f7812 */ /* 0x000fca00078ec0ff */
[----:B------:R-:W-:-:S05]  /*1a10*/  VIADD R9, R15, 0xffffffff ;  /* 0xffffffff0f097836 */ /* 0x000fca0000000000 */
[----:B------:R-:W-:-:S13]  /*1a20*/  ISETP.GE.U32.AND P0, PT, R9, 0x7fefffff, PT ;  /* 0x7fefffff0900780c */ /* 0x000fda0003f06070 */
[----:B------:R-:W-:Y:S01]  /*1a30*/  @P0 LOP3.LUT R17, R13, 0x7ff00000, RZ, 0x3c, !PT ;  /* 0x7ff000000d110812 */ /* 0x000fe200078e3cff */
[----:B------:R-:W-:Y:S01]  /*1a40*/  @P0 IMAD.MOV.U32 R16, RZ, RZ, RZ ;  /* 0x000000ffff100224 */ /* 0x000fe200078e00ff */
[----:B------:R-:W-:Y:S06]  /*1a50*/  @P0 BRA `(.L_x_34) ;  /* 0x00000000006c0947 */ /* 0x000fec0003800000 */
[----:B------:R-:W-:-:S13]  /*1a60*/  ISETP.GE.U32.AND P0, PT, R15, 0x1000001, PT ;  /* 0x010000010f00780c */ /* 0x000fda0003f06070 */
[----:B------:R-:W-:Y:S05]  /*1a70*/  @!P0 BRA `(.L_x_35) ;  /* 0x0000000000348947 */ /* 0x000fea0003800000 */
[----:B------:R-:W-:Y:S02]  /*1a80*/  VIADD R17, R13, 0xc0200000 ;  /* 0xc02000000d117836 */ /* 0x000fe40000000000 */
[----:B------:R-:W-:Y:S02]  /*1a90*/  IMAD.MOV.U32 R16, RZ, RZ, R12 ;  /* 0x000000ffff107224 */ /* 0x000fe400078e000c */
[----:B------:R-:W0:Y:S04]  /*1aa0*/  MUFU.RCP64H R19, R17 ;  /* 0x0000001100137308 */ /* 0x000e280000001800 */
[----:B0-----:R-:W-:-:S08]  /*1ab0*/  DFMA R20, -R16, R18, 1 ;  /* 0x3ff000001014742b */ /* 0x001fd00000000112 */
[----:B------:R-:W-:-:S08]  /*1ac0*/  DFMA R20, R20, R20, R20 ;  /* 0x000000141414722b */ /* 0x000fd00000000014 */
[----:B------:R-:W-:-:S08]  /*1ad0*/  DFMA R20, R18, R20, R18 ;  /* 0x000000141214722b */ /* 0x000fd00000000012 */
[----:B------:R-:W-:-:S08]  /*1ae0*/  DFMA R18, -R16, R20, 1 ;  /* 0x3ff000001012742b */ /* 0x000fd00000000114 */
[----:B------:R-:W-:-:S08]  /*1af0*/  DFMA R18, R20, R18, R20 ;  /* 0x000000121412722b */ /* 0x000fd00000000014 */
[----:B------:R-:W-:-:S08]  /*1b00*/  DMUL R18, R18, 2.2250738585072013831e-308 ;  /* 0x0010000012127828 */ /* 0x000fd00000000000 */
[----:B------:R-:W-:-:S08]  /*1b10*/  DFMA R12, -R12, R18, 1 ;  /* 0x3ff000000c0c742b */ /* 0x000fd00000000112 */
[----:B------:R-:W-:-:S08]  /*1b20*/  DFMA R12, R12, R12, R12 ;  /* 0x0000000c0c0c722b */ /* 0x000fd0000000000c */
[----:B------:R-:W-:Y:S01]  /*1b30*/  DFMA R16, R18, R12, R18 ;  /* 0x0000000c1210722b */ /* 0x000fe20000000012 */
[----:B------:R-:W-:Y:S10]  /*1b40*/  BRA `(.L_x_34) ;  /* 0x0000000000307947 */ /* 0x000ff40003800000 */
.L_x_35:
[----:B------:R-:W-:Y:S01]  /*1b50*/  DMUL R12, R12, 8.11296384146066816958e+31 ;  /* 0x469000000c0c7828 */ /* 0x000fe20000000000 */
[----:B------:R-:W-:-:S05]  /*1b60*/  IMAD.MOV.U32 R16, RZ, RZ, R18 ;  /* 0x000000ffff107224 */ /* 0x000fca00078e0012 */
[----:B------:R-:W0:Y:S02]  /*1b70*/  MUFU.RCP64H R17, R13 ;  /* 0x0000000d00117308 */ /* 0x000e240000001800 */
[----:B0-----:R-:W-:-:S08]  /*1b80*/  DFMA R18, -R12, R16, 1 ;  /* 0x3ff000000c12742b */ /* 0x001fd00000000110 */
[----:B------:R-:W-:-:S08]  /*1b90*/  DFMA R18, R18, R18, R18 ;  /* 0x000000121212722b */ /* 0x000fd00000000012 */
[----:B------:R-:W-:-:S08]  /*1ba0*/  DFMA R18, R16, R18, R16 ;  /* 0x000000121012722b */ /* 0x000fd00000000010 */
[----:B------:R-:W-:-:S08]  /*1bb0*/  DFMA R16, -R12, R18, 1 ;  /* 0x3ff000000c10742b */ /* 0x000fd00000000112 */
[----:B------:R-:W-:-:S08]  /*1bc0*/  DFMA R16, R18, R16, R18 ;  /* 0x000000101210722b */ /* 0x000fd00000000012 */
[----:B------:R-:W-:Y:S01]  /*1bd0*/  DMUL R16, R16, 8.11296384146066816958e+31 ;  /* 0x4690000010107828 */ /* 0x000fe20000000000 */
[----:B------:R-:W-:Y:S10]  /*1be0*/  BRA `(.L_x_34) ;  /* 0x0000000000087947 */ /* 0x000ff40003800000 */
.L_x_33:
[----:B------:R-:W-:Y:S01]  /*1bf0*/  LOP3.LUT R17, R13, 0x80000, RZ, 0xfc, !PT ;  /* 0x000800000d117812 */ /* 0x000fe200078efcff */
[----:B------:R-:W-:-:S07]  /*1c00*/  IMAD.MOV.U32 R16, RZ, RZ, R12 ;  /* 0x000000ffff107224 */ /* 0x000fce00078e000c */
.L_x_34:
[----:B------:R-:W-:Y:S05]  /*1c10*/  BSYNC.RECONVERGENT B2 ;  /* 0x0000000000027941 */ /* 0x000fea0003800200 */
.L_x_32:
[----:B------:R-:W-:-:S04]  /*1c20*/  IMAD.MOV.U32 R15, RZ, RZ, 0x0 ;  /* 0x00000000ff0f7424 */ /* 0x000fc800078e00ff */
[----:B------:R-:W-:Y:S05]  /*1c30*/  RET.REL.NODEC R14 `(_Z13reduction_minP9PseudoJetP4Distii) ;  /* 0xffffffe00ef07950 */ /* 0x000fea0003c3ffff */
        .weak           $__internal_2_$__cuda_sm20_dsqrt_rn_f64_mediumpath_v1
        .type           $__internal_2_$__cuda_sm20_dsqrt_rn_f64_mediumpath_v1,@function
        .size           $__internal_2_$__cuda_sm20_dsqrt_rn_f64_mediumpath_v1,(.L_x_59 - $__internal_2_$__cuda_sm20_dsqrt_rn_f64_mediumpath_v1)
$__internal_2_$__cuda_sm20_dsqrt_rn_f64_mediumpath_v1:
[----:B------:R-:W-:Y:S01]  /*1c40*/  ISETP.GE.U32.AND P0, PT, R4, -0x3400000, PT ;  /* 0xfcc000000400780c */ /* 0x000fe20003f06070 */
[----:B------:R-:W-:Y:S01]  /*1c50*/  BSSY.RECONVERGENT B1, `(.L_x_36) ;  /* 0x0000024000017945 */ /* 0x000fe20003800200 */
[----:B------:R-:W-:-:S11]  /*1c60*/  IMAD.MOV.U32 R13, RZ, RZ, R21 ;  /* 0x000000ffff0d7224 */ /* 0x000fd600078e0015 */
[----:B------:R-:W-:Y:S05]  /*1c70*/  @!P0 BRA `(.L_x_37) ;  /* 0x0000000000208947 */ /* 0x000fea0003800000 */
[----:B------:R-:W-:-:S10]  /*1c80*/  DFMA.RM R10, R14, R12, R10 ;  /* 0x0000000c0e0a722b */ /* 0x000fd4000000400a */
[----:B------:R-:W-:-:S05]  /*1c90*/  IADD3 R4, P0, PT, R10, 0x1, RZ ;  /* 0x000000010a047810 */ /* 0x000fca0007f1e0ff */
[----:B------:R-:W-:-:S06]  /*1ca0*/  IMAD.X R5, RZ, RZ, R11, P0 ;  /* 0x000000ffff057224 */ /* 0x000fcc00000e060b */
[----:B------:R-:W-:-:S08]  /*1cb0*/  DFMA.RP R6, -R10, R4, R6 ;  /* 0x000000040a06722b */ /* 0x000fd00000008106 */
[----:B------:R-:W-:-:S06]  /*1cc0*/  DSETP.GT.AND P0, PT, R6, RZ, PT ;  /* 0x000000ff0600722a */ /* 0x000fcc0003f04000 */
[----:B------:R-:W-:Y:S02]  /*1cd0*/  FSEL R4, R4, R10, P0 ;  /* 0x0000000a04047208 */ /* 0x000fe40000000000 */
[----:B------:R-:W-:Y:S01]  /*1ce0*/  FSEL R5, R5, R11, P0 ;  /* 0x0000000b05057208 */ /* 0x000fe20000000000 */
[----:B------:R-:W-:Y:S06]  /*1cf0*/  BRA `(.L_x_38) ;  /* 0x0000000000647947 */ /* 0x000fec0003800000 */
.L_x_37:
[----:B------:R-:W-:-:S14]  /*1d00*/  DSETP.NE.AND P0, PT, R6, RZ, PT ;  /* 0x000000ff0600722a */ /* 0x000fdc0003f05000 */
[----:B------:R-:W-:Y:S05]  /*1d10*/  @!P0 BRA `(.L_x_39) ;  /* 0x0000000000588947 */ /* 0x000fea0003800000 */
[----:B------:R-:W-:-:S13]  /*1d20*/  ISETP.GE.AND P0, PT, R7, RZ, PT ;  /* 0x000000ff0700720c */ /* 0x000fda0003f06270 */
[----:B------:R-:W-:Y:S02]  /*1d30*/  @!P0 IMAD.MOV.U32 R4, RZ, RZ, 0x0 ;  /* 0x00000000ff048424 */ /* 0x000fe400078e00ff */
[----:B------:R-:W-:Y:S01]  /*1d40*/  @!P0 IMAD.MOV.U32 R5, RZ, RZ, -0x80000 ;  /* 0xfff80000ff058424 */ /* 0x000fe200078e00ff */
[----:B------:R-:W-:Y:S06]  /*1d50*/  @!P0 BRA `(.L_x_38) ;  /* 0x00000000004c8947 */ /* 0x000fec0003800000 */
[----:B------:R-:W-:-:S13]  /*1d60*/  ISETP.GT.AND P0, PT, R7, 0x7fefffff, PT ;  /* 0x7fefffff0700780c */ /* 0x000fda0003f04270 */
[----:B------:R-:W-:Y:S05]  /*1d70*/  @P0 BRA `(.L_x_39) ;  /* 0x0000000000400947 */ /* 0x000fea0003800000 */
[----:B------:R-:W-:Y:S01]  /*1d80*/  DMUL R6, R6, 8.11296384146066816958e+31 ;  /* 0x4690000006067828 */ /* 0x000fe20000000000 */
[----:B------:R-:W-:Y:S02]  /*1d90*/  IMAD.MOV.U32 R4, RZ, RZ, RZ ;  /* 0x000000ffff047224 */ /* 0x000fe400078e00ff */
[----:B------:R-:W-:Y:S02]  /*1da0*/  IMAD.MOV.U32 R12, RZ, RZ, 0x0 ;  /* 0x00000000ff0c7424 */ /* 0x000fe400078e00ff */
[----:B------:R-:W-:Y:S01]  /*1db0*/  IMAD.MOV.U32 R13, RZ, RZ, 0x3fd80000 ;  /* 0x3fd80000ff0d7424 */ /* 0x000fe200078e00ff */
[----:B------:R-:W0:Y:S02]  /*1dc0*/  MUFU.RSQ64H R5, R7 ;  /* 0x0000000700057308 */ /* 0x000e240000001c00 */
[----:B0-----:R-:W-:-:S08]  /*1dd0*/  DMUL R10, R4, R4 ;  /* 0x00000004040a7228 */ /* 0x001fd00000000000 */
[----:B------:R-:W-:-:S08]  /*1de0*/  DFMA R10, R6, -R10, 1 ;  /* 0x3ff00000060a742b */ /* 0x000fd0000000080a */
[----:B------:R-:W-:Y:S02]  /*1df0*/  DFMA R12, R10, R12, 0.5 ;  /* 0x3fe000000a0c742b */ /* 0x000fe4000000000c */
[----:B------:R-:W-:-:S08]  /*1e00*/  DMUL R10, R4, R10 ;  /* 0x0000000a040a7228 */ /* 0x000fd00000000000 */
[----:B------:R-:W-:-:S08]  /*1e10*/  DFMA R10, R12, R10, R4 ;  /* 0x0000000a0c0a722b */ /* 0x000fd00000000004 */
[----:B------:R-:W-:Y:S02]  /*1e20*/  DMUL R4, R6, R10 ;  /* 0x0000000a06047228 */ /* 0x000fe40000000000 */
[----:B------:R-:W-:-:S06]  /*1e30*/  VIADD R11, R11, 0xfff00000 ;  /* 0xfff000000b0b7836 */ /* 0x000fcc0000000000 */
[----:B------:R-:W-:-:S08]  /*1e40*/  DFMA R12, R4, -R4, R6 ;  /* 0x80000004040c722b */ /* 0x000fd00000000006 */
[----:B------:R-:W-:-:S10]  /*1e50*/  DFMA R4, R10, R12, R4 ;  /* 0x0000000c0a04722b */ /* 0x000fd40000000004 */
[----:B------:R-:W-:Y:S01]  /*1e60*/  VIADD R5, R5, 0xfcb00000 ;  /* 0xfcb0000005057836 */ /* 0x000fe20000000000 */
[----:B------:R-:W-:Y:S06]  /*1e70*/  BRA `(.L_x_38) ;  /* 0x0000000000047947 */ /* 0x000fec0003800000 */
.L_x_39:
[----:B------:R-:W-:-:S11]  /*1e80*/  DADD R4, R6, R6 ;  /* 0x0000000006047229 */ /* 0x000fd60000000006 */
.L_x_38:
[----:B------:R-:W-:Y:S05]  /*1e90*/  BSYNC.RECONVERGENT B1 ;  /* 0x0000000000017941 */ /* 0x000fea0003800200 */
.L_x_36:
[----:B------:R-:W-:Y:S02]  /*1ea0*/  IMAD.MOV.U32 R18, RZ, RZ, R4 ;  /* 0x000000ffff127224 */ /* 0x000fe400078e0004 */
[----:B------:R-:W-:Y:S02]  /*1eb0*/  IMAD.MOV.U32 R19, RZ, RZ, R5 ;  /* 0x000000ffff137224 */ /* 0x000fe400078e0005 */
[----:B------:R-:W-:Y:S02]  /*1ec0*/  IMAD.MOV.U32 R4, RZ, RZ, R2 ;  /* 0x000000ffff047224 */ /* 0x000fe400078e0002 */
[----:B------:R-:W-:-:S04]  /*1ed0*/  IMAD.MOV.U32 R5, RZ, RZ, 0x0 ;  /* 0x00000000ff057424 */ /* 0x000fc800078e00ff */
[----:B------:R-:W-:Y:S05]  /*1ee0*/  RET.REL.NODEC R4 `(_Z13reduction_minP9PseudoJetP4Distii) ;  /* 0xffffffe004447950 */ /* 0x000fea0003c3ffff */
.L_x_40:
        /* <DEDUP_REMOVED lines=9> */
.L_x_59:


//--------------------- .text._Z8set_jetsP9PseudoJet --------------------------
	.section	.text._Z8set_jetsP9PseudoJet,"ax",@progbits
	.align	128
        .global         _Z8set_jetsP9PseudoJet
        .type           _Z8set_jetsP9PseudoJet,@function
        .size           _Z8set_jetsP9PseudoJet,(.L_x_60 - _Z8set_jetsP9PseudoJet)
        .other          _Z8set_jetsP9PseudoJet,@"STO_CUDA_ENTRY STV_DEFAULT"
_Z8set_jetsP9PseudoJet:
.text._Z8set_jetsP9PseudoJet:
[----:B------:R-:W-:Y:S01]  /*0000*/  LDC R1, c[0x0][0x37c] ;  /* 0x0000df00ff017b82 */ /* 0x000fe20000000800 */
[----:B------:R-:W0:Y:S07]  /*0010*/  S2R R3, SR_CTAID.X ;  /* 0x0000000000037919 */ /* 0x000e2e0000002500 */
[----:B------:R-:W1:Y:S01]  /*0020*/  LDC.64 R18, c[0x0][0x380] ;  /* 0x0000e000ff127b82 */ /* 0x000e620000000a00 */
[----:B------:R-:W0:Y:S01]  /*0030*/  LDCU UR6, c[0x0][0x360] ;  /* 0x00006c00ff0677ac */ /* 0x000e220008000800 */
[----:B------:R-:W0:Y:S01]  /*0040*/  S2R R0, SR_TID.X ;  /* 0x0000000000007919 */ /* 0x000e220000002100 */
[----:B------:R-:W2:Y:S01]  /*0050*/  LDCU.64 UR4, c[0x0][0x358] ;  /* 0x00006b00ff0477ac */ /* 0x000ea20008000a00 */
[----:B0-----:R-:W-:-:S04]  /*0060*/  IMAD R3, R3, UR6, R0 ;  /* 0x0000000603037c24 */ /* 0x001fc8000f8e0200 */
[----:B-1----:R-:W-:-:S05]  /*0070*/  IMAD.WIDE R18, R3, 0x40, R18 ;  /* 0x0000004003127825 */ /* 0x002fca00078e0212 */
[----:B--2---:R-:W2:Y:S04]  /*0080*/  LDG.E.64 R16, desc[UR4][R18.64+0x8] ;  /* 0x0000080412107981 */ /* 0x004ea8000c1e1b00 */
[----:B------:R-:W3:Y:S01]  /*0090*/  LDG.E.64 R14, desc[UR4][R18.64] ;  /* 0x00000004120e7981 */ /* 0x000ee2000c1e1b00 */
[----:B------:R-:W-:Y:S03]  /*00a0*/  BSSY.RECONVERGENT B0, `(.L_x_41) ;  /* 0x0000081000007945 */ /* 0x000fe60003800200 */
[----:B------:R0:W-:Y:S01]  /*00b0*/  STG.E.U8 desc[UR4][R18.64+0x38], RZ ;  /* 0x000038ff12007986 */ /* 0x0001e2000c101104 */
[----:B--2---:R-:W-:-:S08]  /*00c0*/  DMUL R12, R16, R16 ;  /* 0x00000010100c7228 */ /* 0x004fd00000000000 */
[----:B---3--:R-:W-:-:S07]  /*00d0*/  DFMA R12, R14, R14, R12 ;  /* 0x0000000e0e0c722b */ /* 0x008fce000000000c */
[----:B------:R0:W-:Y:S01]  /*00e0*/  STG.E.64 desc[UR4][R18.64+0x20], R12 ;  /* 0x0000200c12007986 */ /* 0x0001e2000c101b04 */
[----:B------:R-:W-:-:S14]  /*00f0*/  DSETP.NEU.AND P0, PT, R12, RZ, PT ;  /* 0x000000ff0c00722a */ /* 0x000fdc0003f0d000 */
[----:B------:R0:W-:Y:S01]  /*0100*/  @!P0 STG.E.64 desc[UR4][R18.64+0x28], RZ ;  /* 0x000028ff12008986 */ /* 0x0001e2000c101b04 */
[----:B------:R-:W-:Y:S01]  /*0110*/  @!P0 CS2R R2, SRZ ;  /* 0x0000000000028805 */ /* 0x000fe2000001ff00 */
[----:B------:R-:W-:Y:S06]  /*0120*/  @!P0 BRA `(.L_x_42) ;  /* 0x0000000400e08947 */ /* 0x000fec0003800000 */
        /* <DEDUP_REMOVED lines=24> */
[----:B------:R-:W-:-:S07]  /*02b0*/  IMAD.MOV.U32 R5, RZ, RZ, R11 ;  /* 0x000000ffff057224 */ /* 0x000fce00078e000b */
[----:B0-----:R-:W-:Y:S05]  /*02c0*/  CALL.REL.NOINC `($__internal_3_$__cuda_sm20_div_rn_f64_full) ;  /* 0x0000000c00d87944 */ /* 0x001fea0003c00000 */
[----:B------:R-:W-:Y:S02]  /*02d0*/  IMAD.MOV.U32 R2, RZ, RZ, R4 ;  /* 0x000000ffff027224 */ /* 0x000fe400078e0004 */
[----:B------:R-:W-:-:S07]  /*02e0*/  IMAD.MOV.U32 R3, RZ, RZ, R5 ;  /* 0x000000ffff037224 */ /* 0x000fce00078e0005 */
.L_x_44:
[----:B------:R-:W-:Y:S05]  /*02f0*/  BSYNC.RECONVERGENT B1 ;  /* 0x0000000000017941 */ /* 0x000fea0003800200 */
.L_x_43:
        /* <DEDUP_REMOVED lines=70> */
[----:B------:R-:W-:-:S04]  /*0760*/  @!P1 PLOP3.LUT P0, PT, P2, PT, PT, 0x80, 0x8 ;  /* 0x000000000008981c */ /* 0x000fc8000170f070 */
[----:B------:R-:W-:Y:S01]  /*0770*/  @P1 DADD R2, R2, R6 ;  /* 0x0000000002021229 */ /* 0x000fe20000000006 */
[----:B------:R-:W-:-:S05]  /*0780*/  @P3 IMAD.MOV.U32 R7, RZ, RZ, 0x7f3321d2 ;  /* 0x7f3321d2ff073424 */ /* 0x000fca00078e00ff */
[----:B------:R-:W-:Y:S01]  /*0790*/  @!P1 FSEL R3, R5, R9, !P0 ;  /* 0x0000000905039208 */ /* 0x000fe20004000000 */
[----:B------:R-:W-:Y:S01]  /*07a0*/  @P3 IMAD.MOV.U32 R9, RZ, RZ, 0x4002d97c ;  /* 0x4002d97cff093424 */ /* 0x000fe200078e00ff */
[----:B------:R-:W-:Y:S01]  /*07b0*/  @!P1 FSEL R2, R4, R8, !P0 ;  /* 0x0000000804029208 */ /* 0x000fe20004000000 */
[C-C-:B------:R-:W-:Y:S01]  /*07c0*/  @P3 DSETP.NEU.AND P1, PT, |R14|.reuse, |R16|.reuse, PT ;  /* 0x400000100e00322a */ /* 0x140fe20003f2d200 */
[----:B------:R-:W-:Y:S01]  /*07d0*/  @P3 FSEL R7, R7, 3.37028055040000000000e+12, !P0 ;  /* 0x54442d1807073808 */ /* 0x000fe20004000000 */
[----:B------:R-:W-:Y:S01]  /*07e0*/  DADD R14, |R14|, |R16| ;  /* 0x000000000e0e7229 */ /* 0x000fe20000000610 */
        /* <DEDUP_REMOVED lines=12> */
.L_x_42:
[----:B------:R-:W-:Y:S05]  /*08b0*/  BSYNC.RECONVERGENT B0 ;  /* 0x0000000000007941 */ /* 0x000fea0003800200 */
.L_x_41:
[----:B------:R-:W2:Y:S04]  /*08c0*/  LDG.E.64 R6, desc[UR4][R18.64+0x18] ;  /* 0x0000180412067981 */ /* 0x000ea8000c1e1b00 */
[----:B------:R-:W2:Y:S01]  /*08d0*/  LDG.E.64 R10, desc[UR4][R18.64+0x10] ;  /* 0x00001004120a7981 */ /* 0x000ea2000c1e1b00 */
[----:B------:R-:W-:Y:S01]  /*08e0*/  UMOV UR6, 0x54442d18 ;  /* 0x54442d1800067882 */ /* 0x000fe20000000000 */
[----:B------:R-:W-:Y:S01]  /*08f0*/  UMOV UR7, 0x401921fb ;  /* 0x401921fb00077882 */ /* 0x000fe20000000000 */
[C---:B------:R-:W-:Y:S02]  /*0900*/  DSETP.GEU.AND P0, PT, R2.reuse, RZ, PT ;  /* 0x000000ff0200722a */ /* 0x040fe40003f0e000 */
[----:B------:R-:W-:-:S10]  /*0910*/  DADD R4, R2, UR6 ;  /* 0x0000000602047e29 */ /* 0x000fd40008000000 */
[----:B------:R-:W-:Y:S02]  /*0920*/  FSEL R4, R4, R2, !P0 ;  /* 0x0000000204047208 */ /* 0x000fe40004000000 */
[----:B------:R-:W-:Y:S01]  /*0930*/  FSEL R5, R5, R3, !P0 ;  /* 0x0000000305057208 */ /* 0x000fe20004000000 */
[----:B------:R-:W-:-:S05]  /*0940*/  DSETP.NEU.AND P0, PT, R12, RZ, PT ;  /* 0x000000ff0c00722a */ /* 0x000fca0003f0d000 */
[----:B------:R-:W-:-:S06]  /*0950*/  DSETP.GE.AND P1, PT, R4, UR6, PT ;  /* 0x0000000604007e2a */ /* 0x000fcc000bf26000 */
[----:B------:R-:W-:Y:S02]  /*0960*/  DSETP.LT.OR P2, PT, R2, RZ, P1 ;  /* 0x000000ff0200722a */ /* 0x000fe40000f41400 */
[----:B-1----:R-:W-:-:S10]  /*0970*/  DADD R2, R4, -UR6 ;  /* 0x8000000604027e29 */ /* 0x002fd40008000000 */
[----:B------:R-:W-:Y:S02]  /*0980*/  FSEL R2, R2, R4, P1 ;  /* 0x0000000402027208 */ /* 0x000fe40000800000 */
[----:B------:R-:W-:-:S05]  /*0990*/  FSEL R3, R3, R5, P1 ;  /* 0x0000000503037208 */ /* 0x000fca0000800000 */
[----:B------:R1:W-:Y:S01]  /*09a0*/  @P2 STG.E.64 desc[UR4][R18.64+0x28], R2 ;  /* 0x0000280212002986 */ /* 0x0003e2000c101b04 */
[----:B--2---:R-:W-:-:S14]  /*09b0*/  DSETP.NEU.OR P0, PT, R6, |R10|, P0 ;  /* 0x4000000a0600722a */ /* 0x004fdc000070d400 */
[----:B-1----:R-:W-:Y:S05]  /*09c0*/  @P0 BRA `(.L_x_45) ;  /* 0x00000000001c0947 */ /* 0x002fea0003800000 */
[C---:B------:R-:W-:Y:S02]  /*09d0*/  DSETP.GE.AND P0, PT, R10.reuse, RZ, PT ;  /* 0x000000ff0a00722a */ /* 0x040fe40003f06000 */
[----:B------:R-:W-:-:S12]  /*09e0*/  DADD R10, |R10|, 100000 ;  /* 0x40f86a000a0a7429 */ /* 0x000fd80000000200 */
[----:B------:R1:W-:Y:S01]  /*09f0*/  @P0 STG.E.64 desc[UR4][R18.64+0x30], R10 ;  /* 0x0000300a12000986 */ /* 0x0003e2000c101b04 */
[----:B------:R-:W-:Y:S05]  /*0a00*/  @P0 EXIT ;  /* 0x000000000000094d */ /* 0x000fea0003800000 */
[----:B-1----:R-:W-:-:S07]  /*0a10*/  DADD R10, -RZ, -R10 ;  /* 0x00000000ff0a7229 */ /* 0x002fce000000090a */
[----:B------:R-:W-:Y:S01]  /*0a20*/  STG.E.64 desc[UR4][R18.64+0x30], R10 ;  /* 0x0000300a12007986 */ /* 0x000fe2000c101b04 */
[----:B------:R-:W-:Y:S05]  /*0a30*/  EXIT ;  /* 0x000000000000794d */ /* 0x000fea0003800000 */
.L_x_45:
[C-C-:B------:R-:W-:Y:S01]  /*0a40*/  DADD R4, R6.reuse, |R10|.reuse ;  /* 0x0000000006047229 */ /* 0x140fe2000000040a */
[----:B------:R-:W-:Y:S01]  /*0a50*/  IMAD.MOV.U32 R8, RZ, RZ, 0x1 ;  /* 0x00000001ff087424 */ /* 0x000fe200078e00ff */
[C-C-:B------:R-:W-:Y:S01]  /*0a60*/  DADD R2, R6.reuse, R10.reuse ;  /* 0x0000000006027229 */ /* 0x140fe2000000000a */
[----:B------:R-:W-:Y:S01]  /*0a70*/  IMAD.MOV.U32 R0, RZ, RZ, RZ ;  /* 0x000000ffff007224 */ /* 0x000fe200078e00ff */
[----:B------:R-:W-:Y:S01]  /*0a80*/  DADD R6, R6, -R10 ;  /* 0x0000000006067229 */ /* 0x000fe2000000080a */
[----:B------:R-:W-:Y:S03]  /*0a90*/  BSSY.RECONVERGENT B0, `(.L_x_46) ;  /* 0x000001e000007945 */ /* 0x000fe60003800200 */
[----:B------:R-:W-:-:S04]  /*0aa0*/  DMUL R4, R4, R4 ;  /* 0x0000000404047228 */ /* 0x000fc80000000000 */
[----:B------:R-:W-:Y:S02]  /*0ab0*/  DFMA R2, R2, R6, -R12 ;  /* 0x000000060202722b */ /* 0x000fe4000000080c */
[----:B------:R-:W1:Y:S06]  /*0ac0*/  MUFU.RCP64H R9, R5 ;  /* 0x0000000500097308 */ /* 0x000e6c0000001800 */
[----:B------:R-:W-:Y:S02]  /*0ad0*/  DSETP.MAX.AND P0, P1, RZ, R2, PT ;  /* 0x00000002ff00722a */ /* 0x000fe4000390f000 */
[----:B------:R-:W-:-:S02]  /*0ae0*/  IMAD.MOV.U32 R7, RZ, RZ, R2 ;  /* 0x000000ffff077224 */ /* 0x000fc400078e0002 */
[----:B------:R-:W-:-:S05]  /*0af0*/  IMAD.MOV.U32 R2, RZ, RZ, RZ ;  /* 0x000000ffff027224 */ /* 0x000fca00078e00ff */
[----:B------:R-:W-:Y:S01]  /*0b00*/  SEL R2, R2, R7, P0 ;  /* 0x0000000702027207 */ /* 0x000fe20000000000 */
[----:B-1----:R-:W-:-:S08]  /*0b10*/  DFMA R14, -R4, R8, 1 ;  /* 0x3ff00000040e742b */ /* 0x002fd00000000108 */
[----:B------:R-:W-:-:S08]  /*0b20*/  DFMA R14, R14, R14, R14 ;  /* 0x0000000e0e0e722b */ /* 0x000fd0000000000e */
[----:B------:R-:W-:Y:S01]  /*0b30*/  DFMA R14, R8, R14, R8 ;  /* 0x0000000e080e722b */ /* 0x000fe20000000008 */
[----:B------:R-:W-:Y:S02]  /*0b40*/  FSEL R9, R0, R3, P0 ;  /* 0x0000000300097208 */ /* 0x000fe40000000000 */
[----:B------:R-:W-:-:S05]  /*0b50*/  @P1 LOP3.LUT R9, R3, 0x80000, RZ, 0xfc, !PT ;  /* 0x0008000003091812 */ /* 0x000fca00078efcff */
[----:B------:R-:W-:Y:S01]  /*0b60*/  DFMA R6, -R4, R14, 1 ;  /* 0x3ff000000406742b */ /* 0x000fe2000000010e */
[----:B------:R-:W-:-:S06]  /*0b70*/  IMAD.MOV.U32 R3, RZ, RZ, R9 ;  /* 0x000000ffff037224 */ /* 0x000fcc00078e0009 */
[----:B0-----:R-:W-:Y:S02]  /*0b80*/  DADD R12, R12, R2 ;  /* 0x000000000c0c7229 */ /* 0x001fe40000000002 */
[----:B------:R-:W-:-:S08]  /*0b90*/  DFMA R6, R14, R6, R14 ;  /* 0x000000060e06722b */ /* 0x000fd0000000000e */
[----:B------:R-:W-:Y:S01]  /*0ba0*/  DMUL R2, R12, R6 ;  /* 0x000000060c027228 */ /* 0x000fe20000000000 */
[----:B------:R-:W-:-:S07]  /*0bb0*/  FSETP.GEU.AND P1, PT, |R13|, 6.5827683646048100446e-37, PT ;  /* 0x036000000d00780b */ /* 0x000fce0003f2e200 */
        /* <DEDUP_REMOVED lines=8> */
[----:B------:R-:W-:Y:S05]  /*0c40*/  CALL.REL.NOINC `($__internal_3_$__cuda_sm20_div_rn_f64_full) ;  /* 0x0000000400787944 */ /* 0x000fea0003c00000 */
[----:B------:R-:W-:Y:S02]  /*0c50*/  IMAD.MOV.U32 R2, RZ, RZ, R4 ;  /* 0x000000ffff027224 */ /* 0x000fe400078e0004 */
[----:B------:R-:W-:-:S07]  /*0c60*/  IMAD.MOV.U32 R3, RZ, RZ, R5 ;  /* 0x000000ffff037224 */ /* 0x000fce00078e0005 */
.L_x_47:
[----:B------:R-:W-:Y:S05]  /*0c70*/  BSYNC.RECONVERGENT B0 ;  /* 0x0000000000007941 */ /* 0x000fea0003800200 */
.L_x_46:
        /* <DEDUP_REMOVED lines=77> */
.L_x_49:
[----:B------:R-:W-:Y:S01]  /*1150*/  IMAD.MOV.U32 R2, RZ, RZ, 0x0 ;  /* 0x00000000ff027424 */ /* 0x000fe200078e00ff */
[----:B------:R-:W-:Y:S01]  /*1160*/  LOP3.LUT P0, RZ, R5, 0x7fffffff, RZ, 0xc0, !PT ;  /* 0x7fffffff05ff7812 */ /* 0x000fe2000780c0ff */
[----:B------:R-:W-:-:S06]  /*1170*/  IMAD.MOV.U32 R3, RZ, RZ, 0x7ff00000 ;  /* 0x7ff00000ff037424 */ /* 0x000fcc00078e00ff */
[----:B------:R-:W-:-:S10]  /*1180*/  DFMA R2, R4, R2, +INF ;  /* 0x7ff000000402742b */ /* 0x000fd40000000002 */
[----:B------:R-:W-:Y:S02]  /*1190*/  FSEL R4, R2, RZ, P0 ;  /* 0x000000ff02047208 */ /* 0x000fe40000000000 */
[----:B------:R-:W-:-:S07]  /*11a0*/  FSEL R5, R3, -QNAN , P0 ;  /* 0xfff0000003057808 */ /* 0x000fce0000000000 */
.L_x_50:
[----:B------:R-:W-:Y:S05]  /*11b0*/  BSYNC.RECONVERGENT B0 ;  /* 0x0000000000007941 */ /* 0x000fea0003800200 */
.L_x_48:
[----:B------:R-:W-:Y:S02]  /*11c0*/  DSETP.GT.AND P0, PT, R10, RZ, PT ;  /* 0x000000ff0a00722a */ /* 0x000fe40003f04000 */
[----:B------:R-:W-:-:S07]  /*11d0*/  DMUL R4, R4, 0.5 ;  /* 0x3fe0000004047828 */ /* 0x000fce0000000000 */
[----:B------:R0:W-:Y:S05]  /*11e0*/  STG.E.64 desc[UR4][R18.64+0x30], R4 ;  /* 0x0000300412007986 */ /* 0x0001ea000c101b04 */
[----:B------:R-:W-:Y:S05]  /*11f0*/  @!P0 EXIT ;  /* 0x000000000000894d */ /* 0x000fea0003800000 */
[----:B------:R-:W-:-:S07]  /*1200*/  DADD R2, -RZ, -R4 ;  /* 0x00000000ff027229 */ /* 0x000fce0000000904 */
[----:B------:R-:W-:Y:S01]  /*1210*/  STG.E.64 desc[UR4][R18.64+0x30], R2 ;  /* 0x0000300212007986 */ /* 0x000fe2000c101b04 */
[----:B------:R-:W-:Y:S05]  /*1220*/  EXIT ;  /* 0x000000000000794d */ /* 0x000fea0003800000 */
        .weak           $__internal_3_$__cuda_sm20_div_rn_f64_full
        .type           $__internal_3_$__cuda_sm20_div_rn_f64_full,@function
        .size           $__internal_3_$__cuda_sm20_div_rn_f64_full,(.L_x_60 - $__internal_3_$__cuda_sm20_div_rn_f64_full)
$__internal_3_$__cuda_sm20_div_rn_f64_full:
[----:B------:R-:W-:Y:S01]  /*1230*/  FSETP.GEU.AND P3, PT, |R9|, 1.469367938527859385e-39, PT ;  /* 0x001000000900780b */ /* 0x000fe20003f6e200 */
[----:B------:R-:W-:Y:S01]  /*1240*/  IMAD.MOV.U32 R20, RZ, RZ, R8 ;  /* 0x000000ffff147224 */ /* 0x000fe200078e0008 */
[C---:B------:R-:W-:Y:S01]  /*1250*/  FSETP.GEU.AND P0, PT, |R5|.reuse, 1.469367938527859385e-39, PT ;  /* 0x001000000500780b */ /* 0x040fe20003f0e200 */
[----:B------:R-:W-:Y:S01]  /*1260*/  IMAD.MOV.U32 R22, RZ, RZ, 0x1 ;  /* 0x00000001ff167424 */ /* 0x000fe200078e00ff */
[----:B------:R-:W-:Y:S01]  /*1270*/  LOP3.LUT R6, R5, 0x800fffff, RZ, 0xc0, !PT ;  /* 0x800fffff05067812 */ /* 0x000fe200078ec0ff */
[----:B------:R-:W-:Y:S01]  /*1280*/  BSSY.RECONVERGENT B2, `(.L_x_51) ;  /* 0x0000052000027945 */ /* 0x000fe20003800200 */
[----:B------:R-:W-:Y:S02]  /*1290*/  LOP3.LUT R2, R9, 0x7ff00000, RZ, 0xc0, !PT ;  /* 0x7ff0000009027812 */ /* 0x000fe400078ec0ff */
[----:B------:R-:W-:Y:S01]  /*12a0*/  LOP3.LUT R7, R6, 0x3ff00000, RZ, 0xfc, !PT ;  /* 0x3ff0000006077812 */ /* 0x000fe200078efcff */
[----:B------:R-:W-:Y:S01]  /*12b0*/  IMAD.MOV.U32 R6, RZ, RZ, R4 ;  /* 0x000000ffff067224 */ /* 0x000fe200078e0004 */
[----:B------:R-:W-:-:S03]  /*12c0*/  LOP3.LUT R29, R5, 0x7ff00000, RZ, 0xc0, !PT ;  /* 0x7ff00000051d7812 */ /* 0x000fc600078ec0ff */
[----:B------:R-:W-:Y:S01]  /*12d0*/  @!P3 LOP3.LUT R3, R5, 0x7ff00000, RZ, 0xc0, !PT ;  /* 0x7ff000000503b812 */ /* 0x000fe200078ec0ff */
[----:B------:R-:W-:Y:S01]  /*12e0*/  @!P3 IMAD.MOV.U32 R24, RZ, RZ, RZ ;  /* 0x000000ffff18b224 */ /* 0x000fe200078e00ff */
[----:B------:R-:W-:Y:S01]  /*12f0*/  @!P0 DMUL R6, R4, 8.98846567431157953865e+307 ;  /* 0x7fe0000004068828 */ /* 0x000fe20000000000 */
[C---:B------:R-:W-:Y:S02]  /*1300*/  ISETP.GE.U32.AND P2, PT, R2.reuse, R29, PT ;  /* 0x0000001d0200720c */ /* 0x040fe40003f46070 */
[----:B------:R-:W-:Y:S01]  /*1310*/  @!P3 ISETP.GE.U32.AND P4, PT, R2, R3, PT ;  /* 0x000000030200b20c */ /* 0x000fe20003f86070 */
[----:B------:R-:W-:Y:S02]  /*1320*/  IMAD.MOV.U32 R3, RZ, RZ, 0x1ca00000 ;  /* 0x1ca00000ff037424 */ /* 0x000fe400078e00ff */
[----:B------:R-:W0:Y:S03]  /*1330*/  MUFU.RCP64H R23, R7 ;  /* 0x0000000700177308 */ /* 0x000e260000001800 */
[----:B------:R-:W-:-:S02]  /*1340*/  @!P3 SEL R25, R3, 0x63400000, !P4 ;  /* 0x634000000319b807 */ /* 0x000fc40006000000 */
[----:B------:R-:W-:Y:S02]  /*1350*/  SEL R21, R3, 0x63400000, !P2 ;  /* 0x6340000003157807 */ /* 0x000fe40005000000 */
[--C-:B------:R-:W-:Y:S02]  /*1360*/  @!P3 LOP3.LUT R25, R25, 0x80000000, R9.reuse, 0xf8, !PT ;  /* 0x800000001919b812 */ /* 0x100fe400078ef809 */
[----:B------:R-:W-:Y:S02]  /*1370*/  LOP3.LUT R21, R21, 0x800fffff, R9, 0xf8, !PT ;  /* 0x800fffff15157812 */ /* 0x000fe400078ef809 */
[----:B------:R-:W-:Y:S02]  /*1380*/  @!P3 LOP3.LUT R25, R25, 0x100000, RZ, 0xfc, !PT ;  /* 0x001000001919b812 */ /* 0x000fe400078efcff */
[----:B------:R-:W-:-:S04]  /*1390*/  @!P0 LOP3.LUT R29, R7, 0x7ff00000, RZ, 0xc0, !PT ;  /* 0x7ff00000071d8812 */ /* 0x000fc800078ec0ff */
[----:B------:R-:W-:Y:S02]  /*13a0*/  @!P3 DFMA R20, R20, 2, -R24 ;  /* 0x400000001414b82b */ /* 0x000fe40000000818 */
[----:B0-----:R-:W-:-:S08]  /*13b0*/  DFMA R24, R22, -R6, 1 ;  /* 0x3ff000001618742b */ /* 0x001fd00000000806 */
[----:B------:R-:W-:-:S08]  /*13c0*/  DFMA R24, R24, R24, R24 ;  /* 0x000000181818722b */ /* 0x000fd00000000018 */
[----:B------:R-:W-:-:S08]  /*13d0*/  DFMA R24, R22, R24, R22 ;  /* 0x000000181618722b */ /* 0x000fd00000000016 */
[----:B------:R-:W-:-:S08]  /*13e0*/  DFMA R22, R24, -R6, 1 ;  /* 0x3ff000001816742b */ /* 0x000fd00000000806 */
        /* <DEDUP_REMOVED lines=11> */
[----:B------:R-:W-:-:S04]  /*14a0*/  LOP3.LUT R9, R5, 0x7ff00000, RZ, 0xc0, !PT ;  /* 0x7ff0000005097812 */ /* 0x000fc800078ec0ff */
[CC--:B------:R-:W-:Y:S02]  /*14b0*/  VIADDMNMX R8, R2.reuse, -R9.reuse, 0xb9600000, !PT ;  /* 0xb960000002087446 */ /* 0x0c0fe40007800909 */
[----:B------:R-:W-:Y:S02]  /*14c0*/  ISETP.GE.U32.AND P0, PT, R2, R9, PT ;  /* 0x000000090200720c */ /* 0x000fe40003f06070 */
[----:B------:R-:W-:Y:S02]  /*14d0*/  VIMNMX R8, PT, PT, R8, 0x46a00000, PT ;  /* 0x46a0000008087848 */ /* 0x000fe40003fe0100 */
[----:B------:R-:W-:-:S05]  /*14e0*/  SEL R3, R3, 0x63400000, !P0 ;  /* 0x6340000003037807 */ /* 0x000fca0004000000 */
[----:B------:R-:W-:Y:S02]  /*14f0*/  IMAD.IADD R22, R8, 0x1, -R3 ;  /* 0x0000000108167824 */ /* 0x000fe400078e0a03 */
[----:B------:R-:W-:Y:S02]  /*1500*/  IMAD.MOV.U32 R8, RZ, RZ, RZ ;  /* 0x000000ffff087224 */ /* 0x000fe400078e00ff */
        /* <DEDUP_REMOVED lines=20> */
.L_x_52:
        /* <DEDUP_REMOVED lines=16> */
.L_x_55:
[----:B------:R-:W-:Y:S01]  /*1750*/  LOP3.LUT R3, R5, 0x80000, RZ, 0xfc, !PT ;  /* 0x0008000005037812 */ /* 0x000fe200078efcff */
[----:B------:R-:W-:Y:S01]  /*1760*/  IMAD.MOV.U32 R2, RZ, RZ, R4 ;  /* 0x000000ffff027224 */ /* 0x000fe200078e0004 */
[----:B------:R-:W-:Y:S06]  /*1770*/  BRA `(.L_x_53) ;  /* 0x0000000000087947 */ /* 0x000fec0003800000 */
.L_x_54:
[----:B------:R-:W-:Y:S01]  /*1780*/  LOP3.LUT R3, R9, 0x80000, RZ, 0xfc, !PT ;  /* 0x0008000009037812 */ /* 0x000fe200078efcff */
[----:B------:R-:W-:-:S07]  /*1790*/  IMAD.MOV.U32 R2, RZ, RZ, R8 ;  /* 0x000000ffff027224 */ /* 0x000fce00078e0008 */
.L_x_53:
[----:B------:R-:W-:Y:S05]  /*17a0*/  BSYNC.RECONVERGENT B2 ;  /* 0x0000000000027941 */ /* 0x000fea0003800200 */
.L_x_51:
[----:B------:R-:W-:Y:S02]  /*17b0*/  IMAD.MOV.U32 R4, RZ, RZ, R2 ;  /* 0x000000ffff047224 */ /* 0x000fe400078e0002 */
[----:B------:R-:W-:Y:S02]  /*17c0*/  IMAD.MOV.U32 R5, RZ, RZ, R3 ;  /* 0x000000ffff057224 */ /* 0x000fe400078e0003 */
[----:B------:R-:W-:Y:S02]  /*17d0*/  IMAD.MOV.U32 R2, RZ, RZ, R0 ;  /* 0x000000ffff027224 */ /* 0x000fe400078e0000 */
[----:B------:R-:W-:-:S04]  /*17e0*/  IMAD.MOV.U32 R3, RZ, RZ, 0x0 ;  /* 0x00000000ff037424 */ /* 0x000fc800078e00ff */
[----:B------:R-:W-:Y:S05]  /*17f0*/  RET.REL.NODEC R2 `(_Z8set_jetsP9PseudoJet) ;  /* 0xffffffe802007950 */ /* 0x000fea0003c3ffff */
.L_x_56:
        /* <DEDUP_REMOVED lines=16> */
.L_x_60:


//--------------------- .nv.shared._Z16reduction_blocksP9PseudoJetP4Distii --------------------------
	.section	.nv.shared._Z16reduction_blocksP9PseudoJetP4Distii,"aw",@nobits
	.sectionflags	@""
	.align	8
.nv.shared._Z16reduction_blocksP9PseudoJetP4Distii:
	.zero		1312


//--------------------- .nv.shared.reserved.0     --------------------------
	.section	.nv.shared.reserved.0,"aw",@nobits
	.weak		__nv_reservedSMEM_offset_0_alias
	.size		__nv_reservedSMEM_offset_0_alias, 0, 64
	.other		__nv_reservedSMEM_offset_0_alias,@"STO_CUDA_RESERVED_SHARED STV_DEFAULT"
__nv_reservedSMEM_offset_0_alias:
	.zero		0
	.zero		64


//--------------------- .nv.global                --------------------------
	.section	.nv.global,"aw",@nobits
.nv.global:
	.type		_ZN34_INTERNAL_62d108bd_4_k_cu_8f2e2fab4cuda3std3__48in_placeE,@object
	.size		_ZN34_INTERNAL_62d108bd_4_k_cu_8f2e2fab4cuda3std3__48in_placeE,(_ZN34_INTERNAL_62d108bd_4_k_cu_8f2e2fab4cuda3std6ranges3__45__cpo8distanceE - _ZN34_INTERNAL_62d108bd_4_k_cu_8f2e2fab4cuda3std3__48in_placeE)
_ZN34_INTERNAL_62d108bd_4_k_cu_8f2e2fab4cuda3std3__48in_placeE:
	.zero		1
	.type		_ZN34_INTERNAL_62d108bd_4_k_cu_8f2e2fab4cuda3std6ranges3__45__cpo8distanceE,@object
	.size		_ZN34_INTERNAL_62d108bd_4_k_cu_8f2e2fab4cuda3std6ranges3__45__cpo8distanceE,(_ZN34_INTERNAL_62d108bd_4_k_cu_8f2e2fab4cuda3std3__45__cpo6cbeginE - _ZN34_INTERNAL_62d108bd_4_k_cu_8f2e2fab4cuda3std6ranges3__45__cpo8distanceE)
_ZN34_INTERNAL_62d108bd_4_k_cu_8f2e2fab4cuda3std6ranges3__45__cpo8distanceE:
	.zero		1
	.type		_ZN34_INTERNAL_62d108bd_4_k_cu_8f2e2fab4cuda3std3__45__cpo6cbeginE,@object
	.size		_ZN34_INTERNAL_62d108bd_4_k_cu_8f2e2fab4cuda3std3__45__cpo6cbeginE,(_ZN34_INTERNAL_62d108bd_4_k_cu_8f2e2fab4cuda3std6ranges3__45__cpo7advanceE - _ZN34_INTERNAL_62d108bd_4_k_cu_8f2e2fab4cuda3std3__45__cpo6cbeginE)
_ZN34_INTERNAL_62d108bd_4_k_cu_8f2e2fab4cuda3std3__45__cpo6cbeginE:
	.zero		1
	.type		_ZN34_INTERNAL_62d108bd_4_k_cu_8f2e2fab4cuda3std6ranges3__45__cpo7advanceE,@object
	.size		_ZN34_INTERNAL_62d108bd_4_k_cu_8f2e2fab4cuda3std6ranges3__45__cpo7advanceE,(_ZN34_INTERNAL_62d108bd_4_k_cu_8f2e2fab4cuda3std3__45__cpo7crbeginE - _ZN34_INTERNAL_62d108bd_4_k_cu_8f2e2fab4cuda3std6ranges3__45__cpo7advanceE)
_ZN34_INTERNAL_62d108bd_4_k_cu_8f2e2fab4cuda3std6ranges3__45__cpo7advanceE:
	.zero		1
	.type		_ZN34_INTERNAL_62d108bd_4_k_cu_8f2e2fab4cuda3std3__45__cpo7crbeginE,@object
	.size		_ZN34_INTERNAL_62d108bd_4_k_cu_8f2e2fab4cuda3std3__45__cpo7crbeginE,(_ZN34_INTERNAL_62d108bd_4_k_cu_8f2e2fab4cuda3std6ranges3__45__cpo4dataE - _ZN34_INTERNAL_62d108bd_4_k_cu_8f2e2fab4cuda3std3__45__cpo7crbeginE)
_ZN34_INTERNAL_62d108bd_4_k_cu_8f2e2fab4cuda3std3__45__cpo7crbeginE:
	.zero		1
	.type		_ZN34_INTERNAL_62d108bd_4_k_cu_8f2e2fab4cuda3std6ranges3__45__cpo4dataE,@object
	.size		_ZN34_INTERNAL_62d108bd_4_k_cu_8f2e2fab4cuda3std6ranges3__45__cpo4dataE,(_ZN34_INTERNAL_62d108bd_4_k_cu_8f2e2fab4cuda3std6ranges3__45__cpo5beginE - _ZN34_INTERNAL_62d108bd_4_k_cu_8f2e2fab4cuda3std6ranges3__45__cpo4dataE)
_ZN34_INTERNAL_62d108bd_4_k_cu_8f2e2fab4cuda3std6ranges3__45__cpo4dataE:
	.zero		1
	.type		_ZN34_INTERNAL_62d108bd_4_k_cu_8f2e2fab4cuda3std6ranges3__45__cpo5beginE,@object
	.size		_ZN34_INTERNAL_62d108bd_4_k_cu_8f2e2fab4cuda3std6ranges3__45__cpo5beginE,(_ZN34_INTERNAL_62d108bd_4_k_cu_8f2e2fab4cuda3std3__436_GLOBAL__N__62d108bd_4_k_cu_8f2e2fab6ignoreE - _ZN34_INTERNAL_62d108bd_4_k_cu_8f2e2fab4cuda3std6ranges3__45__cpo5beginE)
_ZN34_INTERNAL_62d108bd_4_k_cu_8f2e2fab4cuda3std6ranges3__45__cpo5beginE:
	.zero		1
	.type		_ZN34_INTERNAL_62d108bd_4_k_cu_8f2e2fab4cuda3std3__436_GLOBAL__N__62d108bd_4_k_cu_8f2e2fab6ignoreE,@object
	.size		_ZN34_INTERNAL_62d108bd_4_k_cu_8f2e2fab4cuda3std3__436_GLOBAL__N__62d108bd_4_k_cu_8f2e2fab6ignoreE,(_ZN34_INTERNAL_62d108bd_4_k_cu_8f2e2fab4cuda3std6ranges3__45__cpo4sizeE - _ZN34_INTERNAL_62d108bd_4_k_cu_8f2e2fab4cuda3std3__436_GLOBAL__N__62d108bd_4_k_cu_8f2e2fab6ignoreE)
_ZN34_INTERNAL_62d108bd_4_k_cu_8f2e2fab4cuda3std3__436_GLOBAL__N__62d108bd_4_k_cu_8f2e2fab6ignoreE:
	.zero		1
	.type		_ZN34_INTERNAL_62d108bd_4_k_cu_8f2e2fab4cuda3std6ranges3__45__cpo4sizeE,@object
	.size		_ZN34_INTERNAL_62d108bd_4_k_cu_8f2e2fab4cuda3std6ranges3__45__cpo4sizeE,(_ZN34_INTERNAL_62d108bd_4_k_cu_8f2e2fab4cuda3std3__45__cpo5beginE - _ZN34_INTERNAL_62d108bd_4_k_cu_8f2e2fab4cuda3std6ranges3__45__cpo4sizeE)
_ZN34_INTERNAL_62d108bd_4_k_cu_8f2e2fab4cuda3std6ranges3__45__cpo4sizeE:
	.zero		1
	.type		_ZN34_INTERNAL_62d108bd_4_k_cu_8f2e2fab4cuda3std3__45__cpo5beginE,@object
	.size		_ZN34_INTERNAL_62d108bd_4_k_cu_8f2e2fab4cuda3std3__45__cpo5beginE,(_ZN34_INTERNAL_62d108bd_4_k_cu_8f2e2fab4cuda3std6ranges3__45__cpo6cbeginE - _ZN34_INTERNAL_62d108bd_4_k_cu_8f2e2fab4cuda3std3__45__cpo5beginE)
_ZN34_INTERNAL_62d108bd_4_k_cu_8f2e2fab4cuda3std3__45__cpo5beginE:
	.zero		1
	.type		_ZN34_INTERNAL_62d108bd_4_k_cu_8f2e2fab4cuda3std6ranges3__45__cpo6cbeginE,@object
	.size		_ZN34_INTERNAL_62d108bd_4_k_cu_8f2e2fab4cuda3std6ranges3__45__cpo6cbeginE,(_ZN34_INTERNAL_62d108bd_4_k_cu_8f2e2fab4cuda3std3__45__cpo6rbeginE - _ZN34_INTERNAL_62d108bd_4_k_cu_8f2e2fab4cuda3std6ranges3__45__cpo6cbeginE)
_ZN34_INTERNAL_62d108bd_4_k_cu_8f2e2fab4cuda3std6ranges3__45__cpo6cbeginE:
	.zero		1
	.type		_ZN34_INTERNAL_62d108bd_4_k_cu_8f2e2fab4cuda3std3__45__cpo6rbeginE,@object
	.size		_ZN34_INTERNAL_62d108bd_4_k_cu_8f2e2fab4cuda3std3__45__cpo6rbeginE,(_ZN34_INTERNAL_62d108bd_4_k_cu_8f2e2fab4cuda3std6ranges3__45__cpo4nextE - _ZN34_INTERNAL_62d108bd_4_k_cu_8f2e2fab4cuda3std3__45__cpo6rbeginE)
_ZN34_INTERNAL_62d108bd_4_k_cu_8f2e2fab4cuda3std3__45__cpo6rbeginE:
	.zero		1
	.type		_ZN34_INTERNAL_62d108bd_4_k_cu_8f2e2fab4cuda3std6ranges3__45__cpo4nextE,@object
	.size		_ZN34_INTERNAL_62d108bd_4_k_cu_8f2e2fab4cuda3std6ranges3__45__cpo4nextE,(_ZN34_INTERNAL_62d108bd_4_k_cu_8f2e2fab4cuda3std6ranges3__45__cpo4swapE - _ZN34_INTERNAL_62d108bd_4_k_cu_8f2e2fab4cuda3std6ranges3__45__cpo4nextE)
_ZN34_INTERNAL_62d108bd_4_k_cu_8f2e2fab4cuda3std6ranges3__45__cpo4nextE:
	.zero		1
	.type		_ZN34_INTERNAL_62d108bd_4_k_cu_8f2e2fab4cuda3std6ranges3__45__cpo4swapE,@object
	.size		_ZN34_INTERNAL_62d108bd_4_k_cu_8f2e2fab4cuda3std6ranges3__45__cpo4swapE,(_ZN34_INTERNAL_62d108bd_4_k_cu_8f2e2fab4cuda3std3__420unreachable_sentinelE - _ZN34_INTERNAL_62d108bd_4_k_cu_8f2e2fab4cuda3std6ranges3__45__cpo4swapE)
_ZN34_INTERNAL_62d108bd_4_k_cu_8f2e2fab4cuda3std6ranges3__45__cpo4swapE:
	.zero		1
	.type		_ZN34_INTERNAL_62d108bd_4_k_cu_8f2e2fab4cuda3std3__420unreachable_sentinelE,@object
	.size		_ZN34_INTERNAL_62d108bd_4_k_cu_8f2e2fab4cuda3std3__420unreachable_sentinelE,(_ZN34_INTERNAL_62d108bd_4_k_cu_8f2e2fab6thrust24THRUST_300001_SM_1000_NS6system6detail10sequential3seqE - _ZN34_INTERNAL_62d108bd_4_k_cu_8f2e2fab4cuda3std3__420unreachable_sentinelE)
_ZN34_INTERNAL_62d108bd_4_k_cu_8f2e2fab4cuda3std3__420unreachable_sentinelE:
	.zero		1
	.type		_ZN34_INTERNAL_62d108bd_4_k_cu_8f2e2fab6thrust24THRUST_300001_SM_1000_NS6system6detail10sequential3seqE,@object
	.size		_ZN34_INTERNAL_62d108bd_4_k_cu_8f2e2fab6thrust24THRUST_300001_SM_1000_NS6system6detail10sequential3seqE,(_ZN34_INTERNAL_62d108bd_4_k_cu_8f2e2fab4cuda3std3__45__cpo4cendE - _ZN34_INTERNAL_62d108bd_4_k_cu_8f2e2fab6thrust24THRUST_300001_SM_1000_NS6system6detail10sequential3seqE)
_ZN34_INTERNAL_62d108bd_4_k_cu_8f2e2fab6thrust24THRUST_300001_SM_1000_NS6system6detail10sequential3seqE:
	.zero		1
	.type		_ZN34_INTERNAL_62d108bd_4_k_cu_8f2e2fab4cuda3std3__45__cpo4cendE,@object
	.size		_ZN34_INTERNAL_62d108bd_4_k_cu_8f2e2fab4cuda3std3__45__cpo4cendE,(_ZN34_INTERNAL_62d108bd_4_k_cu_8f2e2fab4cuda3std6ranges3__45__cpo9iter_swapE - _ZN34_INTERNAL_62d108bd_4_k_cu_8f2e2fab4cuda3std3__45__cpo4cendE)
_ZN34_INTERNAL_62d108bd_4_k_cu_8f2e2fab4cuda3std3__45__cpo4cendE:
	.zero		1
	.type		_ZN34_INTERNAL_62d108bd_4_k_cu_8f2e2fab4cuda3std6ranges3__45__cpo9iter_swapE,@object
	.size		_ZN34_INTERNAL_62d108bd_4_k_cu_8f2e2fab4cuda3std6ranges3__45__cpo9iter_swapE,(_ZN34_INTERNAL_62d108bd_4_k_cu_8f2e2fab4cuda3std3__45__cpo5crendE - _ZN34_INTERNAL_62d108bd_4_k_cu_8f2e2fab4cuda3std6ranges3__45__cpo9iter_swapE)
_ZN34_INTERNAL_62d108bd_4_k_cu_8f2e2fab4cuda3std6ranges3__45__cpo9iter_swapE:
	.zero		1
	.type		_ZN34_INTERNAL_62d108bd_4_k_cu_8f2e2fab4cuda3std3__45__cpo5crendE,@object
	.size		_ZN34_INTERNAL_62d108bd_4_k_cu_8f2e2fab4cuda3std3__45__cpo5crendE,(_ZN34_INTERNAL_62d108bd_4_k_cu_8f2e2fab4cuda3std6ranges3__45__cpo5cdataE - _ZN34_INTERNAL_62d108bd_4_k_cu_8f2e2fab4cuda3std3__45__cpo5crendE)
_ZN34_INTERNAL_62d108bd_4_k_cu_8f2e2fab4cuda3std3__45__cpo5crendE:
	.zero		1
	.type		_ZN34_INTERNAL_62d108bd_4_k_cu_8f2e2fab4cuda3std6ranges3__45__cpo5cdataE,@object
	.size		_ZN34_INTERNAL_62d108bd_4_k_cu_8f2e2fab4cuda3std6ranges3__45__cpo5cdataE,(_ZN34_INTERNAL_62d108bd_4_k_cu_8f2e2fab4cuda3std6ranges3__45__cpo3endE - _ZN34_INTERNAL_62d108bd_4_k_cu_8f2e2fab4cuda3std6ranges3__45__cpo5cdataE)
_ZN34_INTERNAL_62d108bd_4_k_cu_8f2e2fab4cuda3std6ranges3__45__cpo5cdataE:
	.zero		1
	.type		_ZN34_INTERNAL_62d108bd_4_k_cu_8f2e2fab4cuda3std6ranges3__45__cpo3endE,@object
	.size		_ZN34_INTERNAL_62d108bd_4_k_cu_8f2e2fab4cuda3std6ranges3__45__cpo3endE,(_ZN34_INTERNAL_62d108bd_4_k_cu_8f2e2fab4cuda3std3__419piecewise_constructE - _ZN34_INTERNAL_62d108bd_4_k_cu_8f2e2fab4cuda3std6ranges3__45__cpo3endE)
_ZN34_INTERNAL_62d108bd_4_k_cu_8f2e2fab4cuda3std6ranges3__45__cpo3endE:
	.zero		1
	.type		_ZN34_INTERNAL_62d108bd_4_k_cu_8f2e2fab4cuda3std3__419piecewise_constructE,@object
	.size		_ZN34_INTERNAL_62d108bd_4_k_cu_8f2e2fab4cuda3std3__419piecewise_constructE,(_ZN34_INTERNAL_62d108bd_4_k_cu_8f2e2fab4cuda3std6ranges3__45__cpo5ssizeE - _ZN34_INTERNAL_62d108bd_4_k_cu_8f2e2fab4cuda3std3__419piecewise_constructE)
_ZN34_INTERNAL_62d108bd_4_k_cu_8f2e2fab4cuda3std3__419piecewise_constructE:
	.zero		1
	.type		_ZN34_INTERNAL_62d108bd_4_k_cu_8f2e2fab4cuda3std6ranges3__45__cpo5ssizeE,@object
	.size		_ZN34_INTERNAL_62d108bd_4_k_cu_8f2e2fab4cuda3std6ranges3__45__cpo5ssizeE,(_ZN34_INTERNAL_62d108bd_4_k_cu_8f2e2fab4cuda3std3__45__cpo3endE - _ZN34_INTERNAL_62d108bd_4_k_cu_8f2e2fab4cuda3std6ranges3__45__cpo5ssizeE)
_ZN34_INTERNAL_62d108bd_4_k_cu_8f2e2fab4cuda3std6ranges3__45__cpo5ssizeE:
	.zero		1
	.type		_ZN34_INTERNAL_62d108bd_4_k_cu_8f2e2fab4cuda3std3__45__cpo3endE,@object
	.size		_ZN34_INTERNAL_62d108bd_4_k_cu_8f2e2fab4cuda3std3__45__cpo3endE,(_ZN34_INTERNAL_62d108bd_4_k_cu_8f2e2fab4cuda3std6ranges3__45__cpo4cendE - _ZN34_INTERNAL_62d108bd_4_k_cu_8f2e2fab4cuda3std3__45__cpo3endE)
_ZN34_INTERNAL_62d108bd_4_k_cu_8f2e2fab4cuda3std3__45__cpo3endE:
	.zero		1
	.type		_ZN34_INTERNAL_62d108bd_4_k_cu_8f2e2fab4cuda3std6ranges3__45__cpo4cendE,@object
	.size		_ZN34_INTERNAL_62d108bd_4_k_cu_8f2e2fab4cuda3std6ranges3__45__cpo4cendE,(_ZN34_INTERNAL_62d108bd_4_k_cu_8f2e2fab4cuda3std3__45__cpo4rendE - _ZN34_INTERNAL_62d108bd_4_k_cu_8f2e2fab4cuda3std6ranges3__45__cpo4cendE)
_ZN34_INTERNAL_62d108bd_4_k_cu_8f2e2fab4cuda3std6ranges3__45__cpo4cendE:
	.zero		1
	.type		_ZN34_INTERNAL_62d108bd_4_k_cu_8f2e2fab4cuda3std3__45__cpo4rendE,@object
	.size		_ZN34_INTERNAL_62d108bd_4_k_cu_8f2e2fab4cuda3std3__45__cpo4rendE,(_ZN34_INTERNAL_62d108bd_4_k_cu_8f2e2fab4cuda3std6ranges3__45__cpo4prevE - _ZN34_INTERNAL_62d108bd_4_k_cu_8f2e2fab4cuda3std3__45__cpo4rendE)
_ZN34_INTERNAL_62d108bd_4_k_cu_8f2e2fab4cuda3std3__45__cpo4rendE:
	.zero		1
	.type		_ZN34_INTERNAL_62d108bd_4_k_cu_8f2e2fab4cuda3std6ranges3__45__cpo4prevE,@object
	.size		_ZN34_INTERNAL_62d108bd_4_k_cu_8f2e2fab4cuda3std6ranges3__45__cpo4prevE,(_ZN34_INTERNAL_62d108bd_4_k_cu_8f2e2fab4cuda3std6ranges3__45__cpo9iter_moveE - _ZN34_INTERNAL_62d108bd_4_k_cu_8f2e2fab4cuda3std6ranges3__45__cpo4prevE)
_ZN34_INTERNAL_62d108bd_4_k_cu_8f2e2fab4cuda3std6ranges3__45__cpo4prevE:
	.zero		1
	.type		_ZN34_INTERNAL_62d108bd_4_k_cu_8f2e2fab4cuda3std6ranges3__45__cpo9iter_moveE,@object
	.size		_ZN34_INTERNAL_62d108bd_4_k_cu_8f2e2fab4cuda3std6ranges3__45__cpo9iter_moveE,(.L_13 - _ZN34_INTERNAL_62d108bd_4_k_cu_8f2e2fab4cuda3std6ranges3__45__cpo9iter_moveE)
_ZN34_INTERNAL_62d108bd_4_k_cu_8f2e2fab4cuda3std6ranges3__45__cpo9iter_moveE:
	.zero		1
.L_13:


//--------------------- .nv.shared._Z13reduction_minP9PseudoJetP4Distii --------------------------
	.section	.nv.shared._Z13reduction_minP9PseudoJetP4Distii,"aw",@nobits
	.sectionflags	@""
	.align	8
.nv.shared._Z13reduction_minP9PseudoJetP4Distii:
	.zero		1584


//--------------------- .nv.constant0._Z16reduction_blocksP9PseudoJetP4Distii --------------------------
	.section	.nv.constant0._Z16reduction_blocksP9PseudoJetP4Distii,"a",@progbits
	.sectionflags	@""
	.align	4
.nv.constant0._Z16reduction_blocksP9PseudoJetP4Distii:
	.zero		920


//--------------------- .nv.constant0._Z13reduction_minP9PseudoJetP4Distii --------------------------
	.section	.nv.constant0._Z13reduction_minP9PseudoJetP4Distii,"a",@progbits
	.sectionflags	@""
	.align	4
.nv.constant0._Z13reduction_minP9PseudoJetP4Distii:
	.zero		920


//--------------------- .nv.constant0._Z8set_jetsP9PseudoJet --------------------------
	.section	.nv.constant0._Z8set_jetsP9PseudoJet,"a",@progbits
	.sectionflags	@""
	.align	4
.nv.constant0._Z8set_jetsP9PseudoJet:
	.zero		904


//--------------------- SYMBOLS --------------------------

	.type		.nv.reservedSmem.offset0,@object
	.size		.nv.reservedSmem.offset0,0x4
	.type		.nv.reservedSmem.cap,@object
	.size		.nv.reservedSmem.cap,0x4
